	.target	sm_80

	.elftype	@"ET_EXEC"


//--------------------- .note.nv.tkinfo           --------------------------
	.section	.note.nv.tkinfo,"",@"SHT_NOTE"
	.sectionflags	@"SHF_NOTE_NV_TKINFO"
	.tkinfo
        /*0018*/ 	.word	0x00000002
        /*0030*/ 	.string	""
        /*0030*/ 	.string	"ptxas"
        /*0030*/ 	.string	"Cuda compilation tools, release 13.0, V13.0.88"
        /*0030*/ 	.string	"Build cuda_13.0.r13.0/compiler.36424714_0"
        /*0030*/ 	.string	"-v  -suppress-debug-info  -lineinfo  -arch sm_80 "



//--------------------- .note.nv.cuinfo           --------------------------
	.section	.note.nv.cuinfo,"",@"SHT_NOTE"
	.sectionflags	@"SHF_NOTE_NV_CUINFO"
        /*0018*/ 	.short	0x0002
        /*001a*/ 	.short	0x0050
        /*001c*/ 	.short	0x0082
	.zero		2


//--------------------- .nv.info                  --------------------------
	.section	.nv.info,"",@"SHT_CUDA_INFO"
	.align	4


	//----- nvinfo : EIATTR_REGCOUNT
	.align		4
        /*0000*/ 	.byte	0x04, 0x2f
        /*0002*/ 	.short	(.L_1 - .L_0)
	.align		4
.L_0:
        /*0004*/ 	.word	index@(matmul_kernel)
        /*0008*/ 	.word	0x000000ff


	//----- nvinfo : EIATTR_FRAME_SIZE
	.align		4
.L_1:
        /*000c*/ 	.byte	0x04, 0x11
        /*000e*/ 	.short	(.L_3 - .L_2)
	.align		4
.L_2:
        /*0010*/ 	.word	index@(matmul_kernel)
        /*0014*/ 	.word	0x00000008


	//----- nvinfo : EIATTR_MIN_STACK_SIZE
	.align		4
.L_3:
        /*0018*/ 	.byte	0x04, 0x12
        /*001a*/ 	.short	(.L_5 - .L_4)
	.align		4
.L_4:
        /*001c*/ 	.word	index@(matmul_kernel)
        /*0020*/ 	.word	0x00000008
.L_5:


//--------------------- .nv.info.matmul_kernel    --------------------------
	.section	.nv.info.matmul_kernel,"",@"SHT_CUDA_INFO"
	.sectionflags	@""
	.align	4


	//----- nvinfo : EIATTR_CUDA_API_VERSION
	.align		4
        /*0000*/ 	.byte	0x04, 0x37
        /*0002*/ 	.short	(.L_7 - .L_6)
.L_6:
        /*0004*/ 	.word	0x00000082


	//----- nvinfo : EIATTR_SW2861232_WAR
	.align		4
.L_7:
        /*0008*/ 	.byte	0x01, 0x35
	.zero		2


	//----- nvinfo : EIATTR_PARAM_CBANK
	.align		4
        /*000c*/ 	.byte	0x04, 0x0a
        /*000e*/ 	.short	(.L_9 - .L_8)
	.align		4
.L_8:
        /*0010*/ 	.word	index@(.nv.constant0.matmul_kernel)
        /*0014*/ 	.short	0x0160
        /*0016*/ 	.short	0x0050


	//----- nvinfo : EIATTR_CBANK_PARAM_SIZE
	.align		4
.L_9:
        /*0018*/ 	.byte	0x03, 0x19
        /*001a*/ 	.short	0x0050


	//----- nvinfo : EIATTR_KPARAM_INFO
	.align		4
        /*001c*/ 	.byte	0x04, 0x17
        /*001e*/ 	.short	(.L_11 - .L_10)
.L_10:
        /*0020*/ 	.word	0x00000000
        /*0024*/ 	.short	0x000d
        /*0026*/ 	.short	0x0048
        /*0028*/ 	.byte	0x00, 0xf4, 0x21, 0x00


	//----- nvinfo : EIATTR_KPARAM_INFO
	.align		4
.L_11:
        /*002c*/ 	.byte	0x04, 0x17
        /*002e*/ 	.short	(.L_13 - .L_12)
.L_12:
        /*0030*/ 	.word	0x00000000
        /*0034*/ 	.short	0x000c
        /*0036*/ 	.short	0x0040
        /*0038*/ 	.byte	0x00, 0xf4, 0x21, 0x00


	//----- nvinfo : EIATTR_KPARAM_INFO
	.align		4
.L_13:
        /*003c*/ 	.byte	0x04, 0x17
        /*003e*/ 	.short	(.L_15 - .L_14)
.L_14:
        /*0040*/ 	.word	0x00000000
        /*0044*/ 	.short	0x000b
        /*0046*/ 	.short	0x0038
        /*0048*/ 	.byte	0x00, 0xf0, 0x11, 0x00


	//----- nvinfo : EIATTR_KPARAM_INFO
	.align		4
.L_15:
        /*004c*/ 	.byte	0x04, 0x17
        /*004e*/ 	.short	(.L_17 - .L_16)
.L_16:
        /*0050*/ 	.word	0x00000000
        /*0054*/ 	.short	0x000a
        /*0056*/ 	.short	0x0034
        /*0058*/ 	.byte	0x00, 0xf0, 0x11, 0x00


	//----- nvinfo : EIATTR_KPARAM_INFO
	.align		4
.L_17:
        /*005c*/ 	.byte	0x04, 0x17
        /*005e*/ 	.short	(.L_19 - .L_18)
.L_18:
        /*0060*/ 	.word	0x00000000
        /*0064*/ 	.short	0x0009
        /*0066*/ 	.short	0x0030
        /*0068*/ 	.byte	0x00, 0xf0, 0x11, 0x00


	//----- nvinfo : EIATTR_KPARAM_INFO
	.align		4
.L_19:
        /*006c*/ 	.byte	0x04, 0x17
        /*006e*/ 	.short	(.L_21 - .L_20)
.L_20:
        /*0070*/ 	.word	0x00000000
        /*0074*/ 	.short	0x0008
        /*0076*/ 	.short	0x002c
        /*0078*/ 	.byte	0x00, 0xf0, 0x11, 0x00


	//----- nvinfo : EIATTR_KPARAM_INFO
	.align		4
.L_21:
        /*007c*/ 	.byte	0x04, 0x17
        /*007e*/ 	.short	(.L_23 - .L_22)
.L_22:
        /*0080*/ 	.word	0x00000000
        /*0084*/ 	.short	0x0007
        /*0086*/ 	.short	0x0028
        /*0088*/ 	.byte	0x00, 0xf0, 0x11, 0x00


	//----- nvinfo : EIATTR_KPARAM_INFO
	.align		4
.L_23:
        /*008c*/ 	.byte	0x04, 0x17
        /*008e*/ 	.short	(.L_25 - .L_24)
.L_24:
        /*0090*/ 	.word	0x00000000
        /*0094*/ 	.short	0x0006
        /*0096*/ 	.short	0x0024
        /*0098*/ 	.byte	0x00, 0xf0, 0x11, 0x00


	//----- nvinfo : EIATTR_KPARAM_INFO
	.align		4
.L_25:
        /*009c*/ 	.byte	0x04, 0x17
        /*009e*/ 	.short	(.L_27 - .L_26)
.L_26:
        /*00a0*/ 	.word	0x00000000
        /*00a4*/ 	.short	0x0005
        /*00a6*/ 	.short	0x0020
        /*00a8*/ 	.byte	0x00, 0xf0, 0x11, 0x00


	//----- nvinfo : EIATTR_KPARAM_INFO
	.align		4
.L_27:
        /*00ac*/ 	.byte	0x04, 0x17
        /*00ae*/ 	.short	(.L_29 - .L_28)
.L_28:
        /*00b0*/ 	.word	0x00000000
        /*00b4*/ 	.short	0x0004
        /*00b6*/ 	.short	0x001c
        /*00b8*/ 	.byte	0x00, 0xf0, 0x11, 0x00


	//----- nvinfo : EIATTR_KPARAM_INFO
	.align		4
.L_29:
        /*00bc*/ 	.byte	0x04, 0x17
        /*00be*/ 	.short	(.L_31 - .L_30)
.L_30:
        /*00c0*/ 	.word	0x00000000
        /*00c4*/ 	.short	0x0003
        /*00c6*/ 	.short	0x0018
        /*00c8*/ 	.byte	0x00, 0xf0, 0x11, 0x00


	//----- nvinfo : EIATTR_KPARAM_INFO
	.align		4
.L_31:
        /*00cc*/ 	.byte	0x04, 0x17
        /*00ce*/ 	.short	(.L_33 - .L_32)
.L_32:
        /*00d0*/ 	.word	0x00000000
        /*00d4*/ 	.short	0x0002
        /*00d6*/ 	.short	0x0010
        /*00d8*/ 	.byte	0x00, 0xf4, 0x21, 0x00


	//----- nvinfo : EIATTR_KPARAM_INFO
	.align		4
.L_33:
        /*00dc*/ 	.byte	0x04, 0x17
        /*00de*/ 	.short	(.L_35 - .L_34)
.L_34:
        /*00e0*/ 	.word	0x00000000
        /*00e4*/ 	.short	0x0001
        /*00e6*/ 	.short	0x0008
        /*00e8*/ 	.byte	0x00, 0xf4, 0x21, 0x00


	//----- nvinfo : EIATTR_KPARAM_INFO
	.align		4
.L_35:
        /*00ec*/ 	.byte	0x04, 0x17
        /*00ee*/ 	.short	(.L_37 - .L_36)
.L_36:
        /*00f0*/ 	.word	0x00000000
        /*00f4*/ 	.short	0x0000
        /*00f6*/ 	.short	0x0000
        /*00f8*/ 	.byte	0x00, 0xf4, 0x21, 0x00


	//----- nvinfo : EIATTR_MAXREG_COUNT
	.align		4
.L_37:
        /*00fc*/ 	.byte	0x03, 0x1b
        /*00fe*/ 	.short	0x00ff


	//----- nvinfo : EIATTR_NUM_BARRIERS
	.align		4
        /*0100*/ 	.byte	0x02, 0x4c
        /*0102*/ 	.byte	0x01
	.zero		1


	//----- nvinfo : EIATTR_ANNOTATIONS
	.align		4
        /*0104*/ 	.byte	0x04, 0x55
        /*0106*/ 	.short	(.L_39 - .L_38)


	//   ....[0]....
.L_38:
        /*0108*/ 	.word	0x00000001
        /*010c*/ 	.byte	0xa0, 0x05, 0x00, 0x00, 0x01, 0x00, 0x00, 0x00, 0xf0, 0x9e, 0x00, 0x00


	//----- nvinfo : EIATTR_MERCURY_ISA_VERSION
	.align		4
.L_39:
        /*0118*/ 	.byte	0x03, 0x5f
        /*011a*/ 	.short	0x0000


	//----- nvinfo : EIATTR_EXIT_INSTR_OFFSETS
	.align		4
        /*011c*/ 	.byte	0x04, 0x1c
        /*011e*/ 	.short	(.L_41 - .L_40)


	//   ....[0]....
.L_40:
        /*0120*/ 	.word	0x0000ae90


	//   ....[1]....
        /*0124*/ 	.word	0x0000aec0


	//----- nvinfo : EIATTR_REQNTID
	.align		4
.L_41:
        /*0128*/ 	.byte	0x04, 0x10
        /*012a*/ 	.short	(.L_43 - .L_42)
.L_42:
        /*012c*/ 	.word	0x00000080
        /*0130*/ 	.word	0x00000001
        /*0134*/ 	.word	0x00000001
.L_43:


//--------------------- .nv.callgraph             --------------------------
	.section	.nv.callgraph,"",@"SHT_CUDA_CALLGRAPH"
	.align	4
	.sectionentsize	8
	.align		4
        /*0000*/ 	.word	0x00000000
	.align		4
        /*0004*/ 	.word	0xffffffff
	.align		4
        /*0008*/ 	.word	0x00000000
	.align		4
        /*000c*/ 	.word	0xfffffffe
	.align		4
        /*0010*/ 	.word	0x00000000
	.align		4
        /*0014*/ 	.word	0xfffffffd
	.align		4
        /*0018*/ 	.word	0x00000000
	.align		4
        /*001c*/ 	.word	0xfffffffc


//--------------------- .nv.rel.action            --------------------------
	.section	.nv.rel.action,"",@"SHT_CUDA_RELOCINFO"
	.align	8
	.sectionentsize	8
        /*0000*/ 	.byte	0x73, 0x00, 0x00, 0x00, 0x00, 0x00, 0x00, 0x00, 0x00, 0x00, 0x00, 0x11, 0x25, 0x00, 0x05, 0x36


//--------------------- .nv.constant0.matmul_kernel --------------------------
	.section	.nv.constant0.matmul_kernel,"a",@progbits
	.sectionflags	@""
	.align	4
.nv.constant0.matmul_kernel:
	.zero		432


//--------------------- .text.matmul_kernel       --------------------------
	.section	.text.matmul_kernel,"ax",@progbits
	.sectioninfo	@"SHI_REGISTERS=255"
	.align	128
        .global         matmul_kernel
        .type           matmul_kernel,@function
        .size           matmul_kernel,(.L_x_4 - matmul_kernel)
        .other          matmul_kernel,@"STO_CUDA_ENTRY STV_DEFAULT"
matmul_kernel:
.text.matmul_kernel:
[----:B------:R-:W-:-:S03]  /*0000*/  IMAD.MOV.U32 R1, RZ, RZ, c[0x0][0x28] ;  /* 0x00000a00ff017624 */ /* 0x000fc600078e00ff */
[----:B------:R-:W-:Y:S01]  /*0010*/  IMAD.MOV.U32 R6, RZ, RZ, 0x3f ;  /* 0x0000003fff067424 */ /* 0x000fe200078e00ff */
[----:B------:R-:W0:Y:S01]  /*0020*/  S2R R5, SR_CTAID.X ;  /* 0x0000000000057919 */ /* 0x000e220000002500 */
[----:B------:R-:W-:Y:S01]  /*0030*/  IADD3 R1, R1, -0x8, RZ ;  /* 0xfffffff801017810 */ /* 0x000fe20007ffe0ff */
[----:B------:R-:W-:Y:S01]  /*0040*/  IMAD.MOV.U32 R38, RZ, RZ, c[0x0][0x180] ;  /* 0x00006000ff267624 */ /* 0x000fe200078e00ff */
[----:B------:R-:W-:Y:S01]  /*0050*/  ULDC.64 UR6, c[0x0][0x118] ;  /* 0x0000460000067ab9 */ /* 0x000fe20000000a00 */
[----:B------:R-:W-:Y:S01]  /*0060*/  IADD3 R0, R6, c[0x0][0x17c], RZ ;  /* 0x00005f0006007a10 */ /* 0x000fe20007ffe0ff */
[----:B------:R-:W1:Y:S01]  /*0070*/  S2R R52, SR_TID.X ;  /* 0x0000000000347919 */ /* 0x000e620000002100 */
[----:B------:R-:W-:Y:S01]  /*0080*/  CS2R R80, SRZ ;  /* 0x0000000000507805 */ /* 0x000fe2000001ff00 */
[----:B------:R-:W-:Y:S01]  /*0090*/  IADD3 R38, R38, 0x7f, RZ ;  /* 0x0000007f26267810 */ /* 0x000fe20007ffe0ff */
[----:B------:R-:W-:Y:S01]  /*00a0*/  CS2R R64, SRZ ;  /* 0x0000000000407805 */ /* 0x000fe2000001ff00 */
[----:B------:R-:W-:Y:S01]  /*00b0*/  SHF.R.S32.HI R3, RZ, 0x1f, R0 ;  /* 0x0000001fff037819 */ /* 0x000fe20000011400 */
[----:B------:R-:W-:Y:S01]  /*00c0*/  CS2R R82, SRZ ;  /* 0x0000000000527805 */ /* 0x000fe2000001ff00 */
[----:B------:R-:W-:Y:S01]  /*00d0*/  CS2R R66, SRZ ;  /* 0x0000000000427805 */ /* 0x000fe2000001ff00 */
[----:B------:R-:W-:Y:S01]  /*00e0*/  CS2R R12, SRZ ;  /* 0x00000000000c7805 */ /* 0x000fe2000001ff00 */
[----:B------:R-:W-:-:S04]  /*00f0*/  LEA.HI R3, R3, R0, RZ, 0x6 ;  /* 0x0000000003037211 */ /* 0x000fc800078f30ff */
[----:B------:R-:W-:-:S05]  /*0100*/  SHF.R.S32.HI R3, RZ, 0x6, R3 ;  /* 0x00000006ff037819 */ /* 0x000fca0000011403 */
[----:B------:R-:W-:Y:S01]  /*0110*/  IMAD.SHL.U32 R4, R3, 0x8, RZ ;  /* 0x0000000803047824 */ /* 0x000fe200078e00ff */
[----:B0-----:R-:W-:-:S04]  /*0120*/  IABS R10, R5 ;  /* 0x00000005000a7213 */ /* 0x001fc80000000000 */
[-C--:B------:R-:W-:Y:S02]  /*0130*/  IABS R7, R4.reuse ;  /* 0x0000000400077213 */ /* 0x080fe40000000000 */
[----:B------:R-:W-:Y:S02]  /*0140*/  IABS R11, R4 ;  /* 0x00000004000b7213 */ /* 0x000fe40000000000 */
[----:B------:R-:W0:Y:S01]  /*0150*/  I2F.RP R0, R7 ;  /* 0x0000000700007306 */ /* 0x000e220000209400 */
[----:B-1----:R-:W-:-:S07]  /*0160*/  LOP3.LUT R56, R52, 0x40, RZ, 0xc0, !PT ;  /* 0x0000004034387812 */ /* 0x002fce00078ec0ff */
[----:B0-----:R-:W0:Y:S02]  /*0170*/  MUFU.RCP R0, R0 ;  /* 0x0000000000007308 */ /* 0x001e240000001000 */
[----:B0-----:R-:W-:Y:S01]  /*0180*/  IADD3 R2, R0, 0xffffffe, RZ ;  /* 0x0ffffffe00027810 */ /* 0x001fe20007ffe0ff */
[----:B------:R-:W-:-:S05]  /*0190*/  IMAD.MOV R0, RZ, RZ, -R11 ;  /* 0x000000ffff007224 */ /* 0x000fca00078e0a0b */
[----:B------:R0:W1:Y:S02]  /*01a0*/  F2I.FTZ.U32.TRUNC.NTZ R3, R2 ;  /* 0x0000000200037305 */ /* 0x000064000021f000 */
[----:B0-----:R-:W-:Y:S02]  /*01b0*/  IMAD.MOV.U32 R2, RZ, RZ, RZ ;  /* 0x000000ffff027224 */ /* 0x001fe400078e00ff */
[----:B-1----:R-:W-:-:S04]  /*01c0*/  IMAD.MOV R8, RZ, RZ, -R3 ;  /* 0x000000ffff087224 */ /* 0x002fc800078e0a03 */
[----:B------:R-:W-:Y:S02]  /*01d0*/  IMAD R9, R8, R7, RZ ;  /* 0x0000000708097224 */ /* 0x000fe400078e02ff */
[----:B------:R-:W-:Y:S02]  /*01e0*/  IMAD.MOV.U32 R8, RZ, RZ, R10 ;  /* 0x000000ffff087224 */ /* 0x000fe400078e000a */
[----:B------:R-:W-:-:S06]  /*01f0*/  IMAD.HI.U32 R3, R3, R9, R2 ;  /* 0x0000000903037227 */ /* 0x000fcc00078e0002 */
[----:B------:R-:W-:-:S04]  /*0200*/  IMAD.HI.U32 R3, R3, R8, RZ ;  /* 0x0000000803037227 */ /* 0x000fc800078e00ff */
[----:B------:R-:W-:-:S05]  /*0210*/  IMAD R0, R3, R0, R8 ;  /* 0x0000000003007224 */ /* 0x000fca00078e0208 */
[----:B------:R-:W-:-:S13]  /*0220*/  ISETP.GT.U32.AND P1, PT, R7, R0, PT ;  /* 0x000000000700720c */ /* 0x000fda0003f24070 */
[----:B------:R-:W-:Y:S01]  /*0230*/  @!P1 IMAD.IADD R0, R0, 0x1, -R7 ;  /* 0x0000000100009824 */ /* 0x000fe200078e0a07 */
[----:B------:R-:W-:Y:S02]  /*0240*/  @!P1 IADD3 R3, R3, 0x1, RZ ;  /* 0x0000000103039810 */ /* 0x000fe40007ffe0ff */
[----:B------:R-:W-:Y:S02]  /*0250*/  ISETP.NE.AND P1, PT, R4, RZ, PT ;  /* 0x000000ff0400720c */ /* 0x000fe40003f25270 */
[----:B------:R-:W-:Y:S02]  /*0260*/  ISETP.GE.U32.AND P0, PT, R0, R7, PT ;  /* 0x000000070000720c */ /* 0x000fe40003f06070 */
[----:B------:R-:W-:-:S04]  /*0270*/  LOP3.LUT R0, R5, R4, RZ, 0x3c, !PT ;  /* 0x0000000405007212 */ /* 0x000fc800078e3cff */
[----:B------:R-:W-:Y:S02]  /*0280*/  ISETP.GE.AND P2, PT, R0, RZ, PT ;  /* 0x000000ff0000720c */ /* 0x000fe40003f46270 */
[----:B------:R-:W-:-:S05]  /*0290*/  IADD3 R0, R6, c[0x0][0x178], RZ ;  /* 0x00005e0006007a10 */ /* 0x000fca0007ffe0ff */
[----:B------:R-:W-:-:S05]  /*02a0*/  @P0 IADD3 R3, R3, 0x1, RZ ;  /* 0x0000000103030810 */ /* 0x000fca0007ffe0ff */
[----:B------:R-:W-:Y:S01]  /*02b0*/  IMAD.MOV.U32 R2, RZ, RZ, R3 ;  /* 0x000000ffff027224 */ /* 0x000fe200078e0003 */
[----:B------:R-:W-:-:S03]  /*02c0*/  SHF.R.S32.HI R3, RZ, 0x1f, R0 ;  /* 0x0000001fff037819 */ /* 0x000fc60000011400 */
[----:B------:R-:W-:Y:S01]  /*02d0*/  @!P2 IMAD.MOV R2, RZ, RZ, -R2 ;  /* 0x000000ffff02a224 */ /* 0x000fe200078e0a02 */
[----:B------:R-:W-:Y:S02]  /*02e0*/  @!P1 LOP3.LUT R2, RZ, R4, RZ, 0x33, !PT ;  /* 0x00000004ff029212 */ /* 0x000fe400078e33ff */
[----:B------:R-:W-:-:S03]  /*02f0*/  LEA.HI R3, R3, R0, RZ, 0x6 ;  /* 0x0000000003037211 */ /* 0x000fc600078f30ff */
[----:B------:R-:W-:Y:S02]  /*0300*/  IMAD.SHL.U32 R6, R2, 0x8, RZ ;  /* 0x0000000802067824 */ /* 0x000fe400078e00ff */
[----:B------:R-:W-:-:S03]  /*0310*/  IMAD.MOV R2, RZ, RZ, -R2 ;  /* 0x000000ffff027224 */ /* 0x000fc600078e0a02 */
[----:B------:R-:W-:Y:S01]  /*0320*/  LEA.HI.SX32 R3, R3, -R6, 0x1a ;  /* 0x8000000603037211 */ /* 0x000fe200078fd2ff */
[----:B------:R-:W-:-:S03]  /*0330*/  IMAD R4, R4, R2, R5 ;  /* 0x0000000204047224 */ /* 0x000fc600078e0205 */
[----:B------:R-:W-:Y:S02]  /*0340*/  IMNMX R11, R3, 0x8, PT ;  /* 0x00000008030b7817 */ /* 0x000fe40003800200 */
[----:B------:R-:W-:Y:S02]  /*0350*/  IABS R9, R4 ;  /* 0x0000000400097213 */ /* 0x000fe40000000000 */
[----:B------:R-:W-:-:S04]  /*0360*/  IABS R7, R11 ;  /* 0x0000000b00077213 */ /* 0x000fc80000000000 */
[----:B------:R-:W0:Y:S08]  /*0370*/  I2F.RP R0, R7 ;  /* 0x0000000700007306 */ /* 0x000e300000209400 */
[----:B0-----:R-:W0:Y:S02]  /*0380*/  MUFU.RCP R0, R0 ;  /* 0x0000000000007308 */ /* 0x001e240000001000 */
[----:B0-----:R-:W-:-:S06]  /*0390*/  IADD3 R3, R0, 0xffffffe, RZ ;  /* 0x0ffffffe00037810 */ /* 0x001fcc0007ffe0ff */
[----:B------:R-:W0:Y:S02]  /*03a0*/  F2I.FTZ.U32.TRUNC.NTZ R3, R3 ;  /* 0x0000000300037305 */ /* 0x000e24000021f000 */
[----:B0-----:R-:W-:-:S04]  /*03b0*/  IMAD.MOV R8, RZ, RZ, -R3 ;  /* 0x000000ffff087224 */ /* 0x001fc800078e0a03 */
[----:B------:R-:W-:Y:S01]  /*03c0*/  IMAD.MOV.U32 R2, RZ, RZ, R8 ;  /* 0x000000ffff027224 */ /* 0x000fe200078e0008 */
[----:B------:R-:W-:-:S03]  /*03d0*/  IABS R8, R11 ;  /* 0x0000000b00087213 */ /* 0x000fc60000000000 */
[----:B------:R-:W-:Y:S02]  /*03e0*/  IMAD R5, R2, R7, RZ ;  /* 0x0000000702057224 */ /* 0x000fe400078e02ff */
[----:B------:R-:W-:Y:S02]  /*03f0*/  IMAD.MOV.U32 R2, RZ, RZ, RZ ;  /* 0x000000ffff027224 */ /* 0x000fe400078e00ff */
[----:B------:R-:W-:Y:S02]  /*0400*/  IMAD.MOV R0, RZ, RZ, -R8 ;  /* 0x000000ffff007224 */ /* 0x000fe400078e0a08 */
[----:B------:R-:W-:-:S06]  /*0410*/  IMAD.HI.U32 R2, R3, R5, R2 ;  /* 0x0000000503027227 */ /* 0x000fcc00078e0002 */
[----:B------:R-:W-:-:S04]  /*0420*/  IMAD.HI.U32 R2, R2, R9, RZ ;  /* 0x0000000902027227 */ /* 0x000fc800078e00ff */
[----:B------:R-:W-:Y:S02]  /*0430*/  IMAD R0, R2, R0, R9 ;  /* 0x0000000002007224 */ /* 0x000fe400078e0209 */
[----:B------:R-:W-:-:S03]  /*0440*/  CS2R R8, SRZ ;  /* 0x0000000000087805 */ /* 0x000fc6000001ff00 */
[----:B------:R-:W-:-:S13]  /*0450*/  ISETP.GT.U32.AND P1, PT, R7, R0, PT ;  /* 0x000000000700720c */ /* 0x000fda0003f24070 */
[----:B------:R-:W-:Y:S01]  /*0460*/  @!P1 IMAD.IADD R0, R0, 0x1, -R7 ;  /* 0x0000000100009824 */ /* 0x000fe200078e0a07 */
[----:B------:R-:W-:Y:S02]  /*0470*/  @!P1 IADD3 R2, R2, 0x1, RZ ;  /* 0x0000000102029810 */ /* 0x000fe40007ffe0ff */
[----:B------:R-:W-:Y:S02]  /*0480*/  ISETP.NE.AND P1, PT, R11, RZ, PT ;  /* 0x000000ff0b00720c */ /* 0x000fe40003f25270 */
[----:B------:R-:W-:Y:S02]  /*0490*/  ISETP.GE.U32.AND P0, PT, R0, R7, PT ;  /* 0x000000070000720c */ /* 0x000fe40003f06070 */
[----:B------:R-:W-:-:S04]  /*04a0*/  LOP3.LUT R0, R4, R11, RZ, 0x3c, !PT ;  /* 0x0000000b04007212 */ /* 0x000fc800078e3cff */
[----:B------:R-:W-:-:S07]  /*04b0*/  ISETP.GE.AND P2, PT, R0, RZ, PT ;  /* 0x000000ff0000720c */ /* 0x000fce0003f46270 */
[----:B------:R-:W-:Y:S02]  /*04c0*/  @P0 IADD3 R2, R2, 0x1, RZ ;  /* 0x0000000102020810 */ /* 0x000fe40007ffe0ff */
[----:B------:R-:W-:-:S04]  /*04d0*/  ISETP.GE.AND P0, PT, R38, 0x80, PT ;  /* 0x000000802600780c */ /* 0x000fc80003f06270 */
[----:B------:R-:W-:Y:S01]  /*04e0*/  @!P2 IMAD.MOV R2, RZ, RZ, -R2 ;  /* 0x000000ffff02a224 */ /* 0x000fe200078e0a02 */
[----:B------:R-:W-:-:S05]  /*04f0*/  @!P1 LOP3.LUT R2, RZ, R11, RZ, 0x33, !PT ;  /* 0x0000000bff029212 */ /* 0x000fca00078e33ff */
[----:B------:R-:W-:Y:S02]  /*0500*/  IMAD.MOV R0, RZ, RZ, -R2 ;  /* 0x000000ffff007224 */ /* 0x000fe400078e0a02 */
[----:B------:R-:W-:Y:S02]  /*0510*/  IMAD.SHL.U32 R5, R2, 0x40, RZ ;  /* 0x0000004002057824 */ /* 0x000fe400078e00ff */
[----:B------:R-:W-:Y:S01]  /*0520*/  IMAD R0, R11, R0, R4 ;  /* 0x000000000b007224 */ /* 0x000fe200078e0204 */
[----:B------:R-:W-:Y:S01]  /*0530*/  SHF.R.U32.HI R4, RZ, 0x6, R52 ;  /* 0x00000006ff047819 */ /* 0x000fe20000011634 */
[----:B------:R-:W-:Y:S02]  /*0540*/  CS2R R10, SRZ ;  /* 0x00000000000a7805 */ /* 0x000fe4000001ff00 */
[----:B------:R-:W-:Y:S01]  /*0550*/  IMAD.IADD R3, R6, 0x1, R0 ;  /* 0x0000000106037824 */ /* 0x000fe200078e0200 */
[----:B------:R-:W-:Y:S01]  /*0560*/  LOP3.LUT R0, R52, 0x3f, RZ, 0xc0, !PT ;  /* 0x0000003f34007812 */ /* 0x000fe200078ec0ff */
[----:B------:R-:W-:Y:S01]  /*0570*/  CS2R R6, SRZ ;  /* 0x0000000000067805 */ /* 0x000fe2000001ff00 */
[----:B------:R-:W-:-:S03]  /*0580*/  SGXT.U32 R4, R4, 0x1 ;  /* 0x000000010404781a */ /* 0x000fc60000000000 */
[----:B------:R-:W-:-:S05]  /*0590*/  IMAD R54, R3, 0x40, R0 ;  /* 0x0000004003367824 */ /* 0x000fca00078e0200 */
[----:B------:R0:W-:Y:S01]  /*05a0*/  STL [R1], R54 ;  /* 0x0000003601007387 */ /* 0x0001e20000100800 */
[----:B------:R-:W-:Y:S05]  /*05b0*/  @!P0 BRA `(.L_x_0) ;  /* 0x0000993000008947 */ /* 0x000fea0003800000 */
[----:B------:R-:W-:Y:S01]  /*05c0*/  IABS R2, c[0x0][0x17c] ;  /* 0x00005f0000027a13 */ /* 0x000fe20000000000 */
[----:B------:R-:W-:Y:S01]  /*05d0*/  CS2R R80, SRZ ;  /* 0x0000000000507805 */ /* 0x000fe2000001ff00 */
[C---:B------:R-:W-:Y:S01]  /*05e0*/  IADD3 R8, R5.reuse, 0x3f, RZ ;  /* 0x0000003f05087810 */ /* 0x040fe20007ffe0ff */
[----:B------:R-:W-:Y:S01]  /*05f0*/  CS2R R82, SRZ ;  /* 0x0000000000527805 */ /* 0x000fe2000001ff00 */
[----:B------:R-:W1:Y:S01]  /*0600*/  I2F.RP R3, R2 ;  /* 0x0000000200037306 */ /* 0x000e620000209400 */
[C---:B------:R-:W-:Y:S01]  /*0610*/  IADD3 R10, R5.reuse, 0x3e, RZ ;  /* 0x0000003e050a7810 */ /* 0x040fe20007ffe0ff */
[----:B------:R-:W-:Y:S01]  /*0620*/  CS2R R84, SRZ ;  /* 0x0000000000547805 */ /* 0x000fe2000001ff00 */
[----:B------:R-:W-:Y:S01]  /*0630*/  IABS R11, R8 ;  /* 0x00000008000b7213 */ /* 0x000fe20000000000 */
[----:B------:R-:W-:Y:S01]  /*0640*/  CS2R R86, SRZ ;  /* 0x0000000000567805 */ /* 0x000fe2000001ff00 */
[----:B------:R-:W-:Y:S01]  /*0650*/  IABS R12, R10 ;  /* 0x0000000a000c7213 */ /* 0x000fe20000000000 */
[----:B------:R-:W-:Y:S01]  /*0660*/  CS2R R88, SRZ ;  /* 0x0000000000587805 */ /* 0x000fe2000001ff00 */
[C---:B------:R-:W-:Y:S01]  /*0670*/  IADD3 R13, R5.reuse, 0x3d, RZ ;  /* 0x0000003d050d7810 */ /* 0x040fe20007ffe0ff */
[----:B------:R-:W-:Y:S01]  /*0680*/  CS2R R90, SRZ ;  /* 0x00000000005a7805 */ /* 0x000fe2000001ff00 */
[C---:B------:R-:W-:Y:S01]  /*0690*/  IADD3 R16, R5.reuse, 0x3c, RZ ;  /* 0x0000003c05107810 */ /* 0x040fe20007ffe0ff */
[----:B------:R-:W-:Y:S01]  /*06a0*/  CS2R R120, SRZ ;  /* 0x0000000000787805 */ /* 0x000fe2000001ff00 */
[----:B------:R-:W-:Y:S01]  /*06b0*/  IABS R35, R13 ;  /* 0x0000000d00237213 */ /* 0x000fe20000000000 */
[----:B------:R-:W-:Y:S01]  /*06c0*/  CS2R R122, SRZ ;  /* 0x00000000007a7805 */ /* 0x000fe2000001ff00 */
[C---:B------:R-:W-:Y:S01]  /*06d0*/  IADD3 R17, R5.reuse, 0x3b, RZ ;  /* 0x0000003b05117810 */ /* 0x040fe20007ffe0ff */
[----:B------:R-:W-:Y:S01]  /*06e0*/  CS2R R112, SRZ ;  /* 0x0000000000707805 */ /* 0x000fe2000001ff00 */
[----:B------:R-:W-:Y:S01]  /*06f0*/  IABS R14, R16 ;  /* 0x00000010000e7213 */ /* 0x000fe20000000000 */
[----:B-1----:R-:W1:Y:S01]  /*0700*/  MUFU.RCP R3, R3 ;  /* 0x0000000300037308 */ /* 0x002e620000001000 */
[----:B------:R-:W-:Y:S01]  /*0710*/  IABS R15, R17 ;  /* 0x00000011000f7213 */ /* 0x000fe20000000000 */
[----:B------:R-:W-:Y:S01]  /*0720*/  CS2R R114, SRZ ;  /* 0x0000000000727805 */ /* 0x000fe2000001ff00 */
[----:B------:R-:W-:Y:S01]  /*0730*/  ISETP.GE.AND P3, PT, R10, RZ, PT ;  /* 0x000000ff0a00720c */ /* 0x000fe20003f66270 */
[----:B------:R-:W-:Y:S01]  /*0740*/  ULDC UR4, c[0x0][0x180] ;  /* 0x0000600000047ab9 */ /* 0x000fe20000000800 */
[----:B------:R-:W-:-:S02]  /*0750*/  IADD3 R10, R5, 0x3a, RZ ;  /* 0x0000003a050a7810 */ /* 0x000fc40007ffe0ff */
[----:B------:R-:W-:Y:S02]  /*0760*/  ISETP.GE.AND P5, PT, R8, RZ, PT ;  /* 0x000000ff0800720c */ /* 0x000fe40003fa6270 */
[----:B------:R-:W-:Y:S02]  /*0770*/  IABS R33, R10 ;  /* 0x0000000a00217213 */ /* 0x000fe40000000000 */
[C---:B------:R-:W-:Y:S02]  /*0780*/  IADD3 R19, R5.reuse, 0x37, RZ ;  /* 0x0000003705137810 */ /* 0x040fe40007ffe0ff */
[----:B------:R-:W-:Y:S02]  /*0790*/  IADD3 R20, R5, 0x36, RZ ;  /* 0x0000003605147810 */ /* 0x000fe40007ffe0ff */
[----:B------:R-:W-:Y:S02]  /*07a0*/  IABS R21, R19 ;  /* 0x0000001300157213 */ /* 0x000fe40000000000 */
[----:B-1----:R-:W-:-:S02]  /*07b0*/  IADD3 R6, R3, 0xffffffe, RZ ;  /* 0x0ffffffe03067810 */ /* 0x002fc40007ffe0ff */
[C---:B------:R-:W-:Y:S02]  /*07c0*/  IADD3 R25, R5.reuse, 0x2f, RZ ;  /* 0x0000002f05197810 */ /* 0x040fe40007ffe0ff */
[----:B------:R1:W2:Y:S01]  /*07d0*/  F2I.FTZ.U32.TRUNC.NTZ R7, R6 ;  /* 0x0000000600077305 */ /* 0x0002a2000021f000 */
[C---:B------:R-:W-:Y:S02]  /*07e0*/  IADD3 R26, R5.reuse, 0x2e, RZ ;  /* 0x0000002e051a7810 */ /* 0x040fe40007ffe0ff */
[----:B------:R-:W-:Y:S02]  /*07f0*/  IABS R23, R25 ;  /* 0x0000001900177213 */ /* 0x000fe40000000000 */
[----:B------:R-:W-:Y:S02]  /*0800*/  IABS R41, R26 ;  /* 0x0000001a00297213 */ /* 0x000fe40000000000 */
[----:B------:R-:W-:Y:S01]  /*0810*/  IADD3 R28, R5, 0x14, RZ ;  /* 0x00000014051c7810 */ /* 0x000fe20007ffe0ff */
[----:B-1----:R-:W-:Y:S01]  /*0820*/  IMAD.MOV.U32 R6, RZ, RZ, RZ ;  /* 0x000000ffff067224 */ /* 0x002fe200078e00ff */
[----:B------:R-:W-:-:S02]  /*0830*/  IABS R32, c[0x0][0x178] ;  /* 0x00005e0000207a13 */ /* 0x000fc40000000000 */
[----:B------:R-:W-:Y:S02]  /*0840*/  IABS R27, R28 ;  /* 0x0000001c001b7213 */ /* 0x000fe40000000000 */
[C---:B------:R-:W-:Y:S01]  /*0850*/  IADD3 R34, R5.reuse, 0x9, RZ ;  /* 0x0000000905227810 */ /* 0x040fe20007ffe0ff */
[--C-:B--2---:R-:W-:Y:S01]  /*0860*/  IMAD.MOV R9, RZ, RZ, -R7.reuse ;  /* 0x000000ffff097224 */ /* 0x104fe200078e0a07 */
[----:B------:R-:W-:Y:S02]  /*0870*/  IADD3 R40, R5, 0x7, RZ ;  /* 0x0000000705287810 */ /* 0x000fe40007ffe0ff */
[----:B------:R-:W-:Y:S01]  /*0880*/  IABS R55, R34 ;  /* 0x0000002200377213 */ /* 0x000fe20000000000 */
[----:B------:R-:W-:Y:S01]  /*0890*/  IMAD R9, R9, R2, RZ ;  /* 0x0000000209097224 */ /* 0x000fe200078e02ff */
[----:B------:R-:W-:Y:S02]  /*08a0*/  IABS R59, R40 ;  /* 0x00000028003b7213 */ /* 0x000fe40000000000 */
[----:B------:R-:W-:Y:S01]  /*08b0*/  IADD3 R44, R5, 0x5, RZ ;  /* 0x00000005052c7810 */ /* 0x000fe20007ffe0ff */
[----:B------:R-:W-:Y:S01]  /*08c0*/  IMAD.HI.U32 R3, R7, R9, R6 ;  /* 0x0000000907037227 */ /* 0x000fe200078e0006 */
[----:B------:R-:W-:-:S02]  /*08d0*/  IADD3 R42, R5, 0x6, RZ ;  /* 0x00000006052a7810 */ /* 0x000fc40007ffe0ff */
[----:B------:R-:W-:Y:S01]  /*08e0*/  IABS R63, R44 ;  /* 0x0000002c003f7213 */ /* 0x000fe20000000000 */
[----:B------:R-:W-:Y:S01]  /*08f0*/  IMAD.MOV.U32 R9, RZ, RZ, R11 ;  /* 0x000000ffff097224 */ /* 0x000fe200078e000b */
[----:B------:R-:W-:Y:S01]  /*0900*/  IADD3 R46, R5, 0x4, RZ ;  /* 0x00000004052e7810 */ /* 0x000fe20007ffe0ff */
[----:B------:R-:W-:Y:S01]  /*0910*/  IMAD.MOV.U32 R11, RZ, RZ, R12 ;  /* 0x000000ffff0b7224 */ /* 0x000fe200078e000c */
[----:B------:R-:W-:Y:S01]  /*0920*/  IABS R61, R42 ;  /* 0x0000002a003d7213 */ /* 0x000fe20000000000 */
[----:B------:R-:W-:Y:S01]  /*0930*/  IMAD.HI.U32 R6, R3, R9, RZ ;  /* 0x0000000903067227 */ /* 0x000fe200078e00ff */
[----:B------:R-:W-:Y:S02]  /*0940*/  IADD3 R48, R5, 0x2, RZ ;  /* 0x0000000205307810 */ /* 0x000fe40007ffe0ff */
[----:B------:R-:W-:Y:S01]  /*0950*/  IABS R65, R46 ;  /* 0x0000002e00417213 */ /* 0x000fe20000000000 */
[----:B------:R-:W-:Y:S01]  /*0960*/  IMAD.HI.U32 R7, R3, R11, RZ ;  /* 0x0000000b03077227 */ /* 0x000fe200078e00ff */
[----:B------:R-:W-:-:S02]  /*0970*/  IABS R69, R48 ;  /* 0x0000003000457213 */ /* 0x000fc40000000000 */
[----:B------:R-:W-:Y:S01]  /*0980*/  IADD3 R50, R5, 0x1, RZ ;  /* 0x0000000105327810 */ /* 0x000fe20007ffe0ff */
[----:B------:R-:W-:Y:S01]  /*0990*/  IMAD.MOV R7, RZ, RZ, -R7 ;  /* 0x000000ffff077224 */ /* 0x000fe200078e0a07 */
[----:B------:R-:W-:Y:S01]  /*09a0*/  IABS R73, R5 ;  /* 0x0000000500497213 */ /* 0x000fe20000000000 */
[----:B------:R-:W-:Y:S01]  /*09b0*/  IMAD.MOV R6, RZ, RZ, -R6 ;  /* 0x000000ffff067224 */ /* 0x000fe200078e0a06 */
[----:B------:R-:W-:Y:S01]  /*09c0*/  IABS R71, R50 ;  /* 0x0000003200477213 */ /* 0x000fe20000000000 */
[C---:B------:R-:W-:Y:S01]  /*09d0*/  IMAD R7, R2.reuse, R7, R11 ;  /* 0x0000000702077224 */ /* 0x040fe200078e020b */
[----:B------:R-:W-:Y:S01]  /*09e0*/  IABS R57, R54 ;  /* 0x0000003600397213 */ /* 0x000fe20000000000 */
[----:B------:R-:W-:Y:S01]  /*09f0*/  IMAD R9, R2, R6, R9 ;  /* 0x0000000602097224 */ /* 0x000fe200078e0209 */
[----:B------:R-:W-:Y:S01]  /*0a00*/  LOP3.LUT R124, R52, 0x7f, RZ, 0xc0, !PT ;  /* 0x0000007f347c7812 */ /* 0x000fe200078ec0ff */
[----:B------:R-:W-:Y:S01]  /*0a10*/  IMAD.HI.U32 R6, R3, R35, RZ ;  /* 0x0000002303067227 */ /* 0x000fe200078e00ff */
[----:B------:R-:W-:-:S02]  /*0a20*/  ISETP.GT.U32.AND P1, PT, R2, R7, PT ;  /* 0x000000070200720c */ /* 0x000fc40003f24070 */
[----:B------:R-:W-:Y:S01]  /*0a30*/  ISETP.GT.U32.AND P0, PT, R2, R9, PT ;  /* 0x000000090200720c */ /* 0x000fe20003f04070 */
[----:B------:R-:W-:Y:S01]  /*0a40*/  IMAD.MOV R12, RZ, RZ, -R6 ;  /* 0x000000ffff0c7224 */ /* 0x000fe200078e0a06 */
[C---:B------:R-:W-:Y:S01]  /*0a50*/  LOP3.LUT R119, R4.reuse, 0x7e, RZ, 0xfc, !PT ;  /* 0x0000007e04777812 */ /* 0x040fe200078efcff */
[C---:B------:R-:W-:Y:S01]  /*0a60*/  IMAD.HI.U32 R11, R3.reuse, R14, RZ ;  /* 0x0000000e030b7227 */ /* 0x040fe200078e00ff */
[C---:B------:R-:W-:Y:S02]  /*0a70*/  LOP3.LUT R118, R4.reuse, 0x7c, RZ, 0xfc, !PT ;  /* 0x0000007c04767812 */ /* 0x040fe400078efcff */
[C---:B------:R-:W-:Y:S01]  /*0a80*/  LOP3.LUT R117, R4.reuse, 0x7a, RZ, 0xfc, !PT ;  /* 0x0000007a04757812 */ /* 0x040fe200078efcff */
[----:B------:R-:W-:Y:S01]  /*0a90*/  IMAD.HI.U32 R6, R3, R15, RZ ;  /* 0x0000000f03067227 */ /* 0x000fe200078e00ff */
[C---:B------:R-:W-:Y:S02]  /*0aa0*/  LOP3.LUT R116, R4.reuse, 0x78, RZ, 0xfc, !PT ;  /* 0x0000007804747812 */ /* 0x040fe400078efcff */
[----:B------:R-:W-:Y:S01]  /*0ab0*/  LOP3.LUT R111, R4, 0x76, RZ, 0xfc, !PT ;  /* 0x00000076046f7812 */ /* 0x000fe200078efcff */
[----:B------:R-:W-:Y:S01]  /*0ac0*/  @!P1 IMAD.IADD R7, R7, 0x1, -R2 ;  /* 0x0000000107079824 */ /* 0x000fe200078e0a02 */
[----:B------:R-:W-:Y:S01]  /*0ad0*/  ISETP.GE.AND P1, PT, R13, RZ, PT ;  /* 0x000000ff0d00720c */ /* 0x000fe20003f26270 */
[----:B------:R-:W-:Y:S01]  /*0ae0*/  IMAD.MOV R11, RZ, RZ, -R11 ;  /* 0x000000ffff0b7224 */ /* 0x000fe200078e0a0b */
[C---:B------:R-:W-:Y:S01]  /*0af0*/  IADD3 R13, R5.reuse, 0x38, RZ ;  /* 0x00000038050d7810 */ /* 0x040fe20007ffe0ff */
[C---:B------:R-:W-:Y:S01]  /*0b00*/  IMAD R35, R2.reuse, R12, R35 ;  /* 0x0000000c02237224 */ /* 0x040fe200078e0223 */
[C---:B------:R-:W-:Y:S01]  /*0b10*/  ISETP.GT.U32.AND P6, PT, R2.reuse, R7, PT ;  /* 0x000000070200720c */ /* 0x040fe20003fc4070 */
[----:B------:R-:W-:Y:S01]  /*0b20*/  IMAD.MOV R6, RZ, RZ, -R6 ;  /* 0x000000ffff067224 */ /* 0x000fe200078e0a06 */
[----:B------:R-:W-:Y:S01]  /*0b30*/  IADD3 R12, R5, 0x39, RZ ;  /* 0x00000039050c7810 */ /* 0x000fe20007ffe0ff */
[----:B------:R-:W-:Y:S01]  /*0b40*/  @!P0 IMAD.IADD R9, R9, 0x1, -R2 ;  /* 0x0000000109098824 */ /* 0x000fe200078e0a02 */
[C---:B------:R-:W-:Y:S01]  /*0b50*/  ISETP.GT.U32.AND P0, PT, R2.reuse, R35, PT ;  /* 0x000000230200720c */ /* 0x040fe20003f04070 */
[----:B------:R-:W-:Y:S01]  /*0b60*/  IMAD R14, R2, R11, R14 ;  /* 0x0000000b020e7224 */ /* 0x000fe200078e020e */
[----:B------:R-:W-:Y:S01]  /*0b70*/  LOP3.LUT R110, R4, 0x74, RZ, 0xfc, !PT ;  /* 0x00000074046e7812 */ /* 0x000fe200078efcff */
[C---:B------:R-:W-:Y:S01]  /*0b80*/  IMAD R15, R2.reuse, R6, R15 ;  /* 0x00000006020f7224 */ /* 0x040fe200078e020f */
[C---:B------:R-:W-:Y:S01]  /*0b90*/  ISETP.GT.U32.AND P2, PT, R2.reuse, R9, PT ;  /* 0x000000090200720c */ /* 0x040fe20003f44070 */
[----:B------:R-:W-:Y:S01]  /*0ba0*/  IMAD.HI.U32 R6, R3, R33, RZ ;  /* 0x0000002103067227 */ /* 0x000fe200078e00ff */
[----:B------:R-:W-:-:S02]  /*0bb0*/  ISETP.GT.U32.AND P4, PT, R2, R14, PT ;  /* 0x0000000e0200720c */ /* 0x000fc40003f84070 */
[----:B------:R-:W-:Y:S01]  /*0bc0*/  LOP3.LUT R109, R4, 0x72, RZ, 0xfc, !PT ;  /* 0x00000072046d7812 */ /* 0x000fe200078efcff */
[----:B------:R-:W-:Y:S01]  /*0bd0*/  @!P6 IMAD.IADD R7, R7, 0x1, -R2 ;  /* 0x000000010707e824 */ /* 0x000fe200078e0a02 */
[----:B------:R-:W-:Y:S01]  /*0be0*/  ISETP.GT.U32.AND P6, PT, R2, R15, PT ;  /* 0x0000000f0200720c */ /* 0x000fe20003fc4070 */
[----:B------:R-:W-:Y:S01]  /*0bf0*/  IMAD.MOV R8, RZ, RZ, -R6 ;  /* 0x000000ffff087224 */ /* 0x000fe200078e0a06 */
[----:B------:R-:W-:Y:S01]  /*0c00*/  LOP3.LUT R108, R4, 0x70, RZ, 0xfc, !PT ;  /* 0x00000070046c7812 */ /* 0x000fe200078efcff */
[--C-:B------:R-:W-:Y:S01]  /*0c10*/  @!P0 IMAD.IADD R35, R35, 0x1, -R2.reuse ;  /* 0x0000000123238824 */ /* 0x100fe200078e0a02 */
[----:B------:R-:W-:Y:S01]  /*0c20*/  ISETP.GE.AND P0, PT, R17, RZ, PT ;  /* 0x000000ff1100720c */ /* 0x000fe20003f06270 */
[----:B------:R-:W-:Y:S01]  /*0c30*/  IMAD R33, R2, R8, R33 ;  /* 0x0000000802217224 */ /* 0x000fe200078e0221 */
[----:B------:R-:W-:Y:S01]  /*0c40*/  IABS R17, R13 ;  /* 0x0000000d00117213 */ /* 0x000fe20000000000 */
[--C-:B------:R-:W-:Y:S01]  /*0c50*/  @!P2 IMAD.IADD R9, R9, 0x1, -R2.reuse ;  /* 0x000000010909a824 */ /* 0x100fe200078e0a02 */
[----:B------:R-:W-:Y:S01]  /*0c60*/  ISETP.GE.AND P2, PT, R16, RZ, PT ;  /* 0x000000ff1000720c */ /* 0x000fe20003f46270 */
[--C-:B------:R-:W-:Y:S01]  /*0c70*/  @!P4 IMAD.IADD R14, R14, 0x1, -R2.reuse ;  /* 0x000000010e0ec824 */ /* 0x100fe200078e0a02 */
[----:B------:R-:W-:Y:S01]  /*0c80*/  IABS R16, R12 ;  /* 0x0000000c00107213 */ /* 0x000fe20000000000 */
[----:B------:R-:W-:Y:S01]  /*0c90*/  @!P5 IMAD.MOV R9, RZ, RZ, -R9 ;  /* 0x000000ffff09d224 */ /* 0x000fe200078e0a09 */
[C---:B------:R-:W-:Y:S01]  /*0ca0*/  ISETP.GT.U32.AND P4, PT, R2.reuse, R35, PT ;  /* 0x000000230200720c */ /* 0x040fe20003f84070 */
[----:B------:R-:W-:Y:S01]  /*0cb0*/  @!P6 IMAD.IADD R15, R15, 0x1, -R2 ;  /* 0x000000010f0fe824 */ /* 0x000fe200078e0a02 */
[----:B------:R-:W-:Y:S01]  /*0cc0*/  ISETP.GT.U32.AND P5, PT, R2, R14, PT ;  /* 0x0000000e0200720c */ /* 0x000fe20003fa4070 */
[----:B------:R-:W-:Y:S01]  /*0cd0*/  IMAD.HI.U32 R6, R3, R16, RZ ;  /* 0x0000001003067227 */ /* 0x000fe200078e00ff */
[----:B------:R-:W-:-:S02]  /*0ce0*/  LOP3.LUT R107, R4, 0x6e, RZ, 0xfc, !PT ;  /* 0x0000006e046b7812 */ /* 0x000fc400078efcff */
[----:B------:R-:W-:Y:S01]  /*0cf0*/  ISETP.GT.U32.AND P6, PT, R2, R15, PT ;  /* 0x0000000f0200720c */ /* 0x000fe20003fc4070 */
[----:B------:R-:W-:Y:S01]  /*0d00*/  IMAD.MOV R11, RZ, RZ, -R6 ;  /* 0x000000ffff0b7224 */ /* 0x000fe200078e0a06 */
[C---:B------:R-:W-:Y:S01]  /*0d10*/  LOP3.LUT R106, R4.reuse, 0x6c, RZ, 0xfc, !PT ;  /* 0x0000006c046a7812 */ /* 0x040fe200078efcff */
[----:B------:R-:W-:Y:S01]  /*0d20*/  IMAD.HI.U32 R8, R3, R21, RZ ;  /* 0x0000001503087227 */ /* 0x000fe200078e00ff */
[C---:B------:R-:W-:Y:S02]  /*0d30*/  LOP3.LUT R105, R4.reuse, 0x6a, RZ, 0xfc, !PT ;  /* 0x0000006a04697812 */ /* 0x040fe400078efcff */
[----:B------:R-:W-:Y:S01]  /*0d40*/  LOP3.LUT R104, R4, 0x68, RZ, 0xfc, !PT ;  /* 0x0000006804687812 */ /* 0x000fe200078efcff */
[----:B------:R-:W-:Y:S01]  /*0d50*/  @!P4 IMAD.IADD R35, R35, 0x1, -R2 ;  /* 0x000000012323c824 */ /* 0x000fe200078e0a02 */
[C---:B------:R-:W-:Y:S01]  /*0d60*/  ISETP.GT.U32.AND P4, PT, R2.reuse, R33, PT ;  /* 0x000000210200720c */ /* 0x040fe20003f84070 */
[----:B------:R-:W-:Y:S01]  /*0d70*/  IMAD R16, R2, R11, R16 ;  /* 0x0000000b02107224 */ /* 0x000fe200078e0210 */
[----:B------:R-:W-:Y:S01]  /*0d80*/  IABS R11, R20 ;  /* 0x00000014000b7213 */ /* 0x000fe20000000000 */
[--C-:B------:R-:W-:Y:S01]  /*0d90*/  @!P5 IMAD.IADD R14, R14, 0x1, -R2.reuse ;  /* 0x000000010e0ed824 */ /* 0x100fe200078e0a02 */
[----:B------:R-:W-:Y:S01]  /*0da0*/  ISETP.GE.AND P5, PT, R10, RZ, PT ;  /* 0x000000ff0a00720c */ /* 0x000fe20003fa6270 */
[----:B------:R-:W-:Y:S01]  /*0db0*/  @!P6 IMAD.IADD R15, R15, 0x1, -R2 ;  /* 0x000000010f0fe824 */ /* 0x000fe200078e0a02 */
[----:B------:R-:W-:Y:S01]  /*0dc0*/  ISETP.GT.U32.AND P6, PT, R2, R16, PT ;  /* 0x000000100200720c */ /* 0x000fe20003fc4070 */
[----:B------:R-:W-:Y:S01]  /*0dd0*/  IMAD.MOV.U32 R10, RZ, RZ, R7 ;  /* 0x000000ffff0a7224 */ /* 0x000fe200078e0007 */
[C---:B------:R-:W-:Y:S01]  /*0de0*/  LOP3.LUT R103, R4.reuse, 0x66, RZ, 0xfc, !PT ;  /* 0x0000006604677812 */ /* 0x040fe200078efcff */
[----:B------:R-:W-:Y:S01]  /*0df0*/  IMAD.HI.U32 R6, R3, R17, RZ ;  /* 0x0000001103067227 */ /* 0x000fe200078e00ff */
[----:B------:R-:W-:-:S02]  /*0e00*/  LOP3.LUT R102, R4, 0x64, RZ, 0xfc, !PT ;  /* 0x0000006404667812 */ /* 0x000fc400078efcff */
[----:B------:R-:W-:Y:S01]  /*0e10*/  LOP3.LUT R101, R4, 0x62, RZ, 0xfc, !PT ;  /* 0x0000006204657812 */ /* 0x000fe200078efcff */
[----:B------:R-:W-:Y:S01]  /*0e20*/  @!P4 IMAD.IADD R33, R33, 0x1, -R2 ;  /* 0x000000012121c824 */ /* 0x000fe200078e0a02 */
[----:B------:R-:W-:Y:S01]  /*0e30*/  ISETP.GE.AND P4, PT, R12, RZ, PT ;  /* 0x000000ff0c00720c */ /* 0x000fe20003f86270 */
[----:B------:R-:W-:Y:S01]  /*0e40*/  IMAD.MOV R8, RZ, RZ, -R8 ;  /* 0x000000ffff087224 */ /* 0x000fe200078e0a08 */
[C---:B------:R-:W-:Y:S01]  /*0e50*/  IADD3 R12, R5.reuse, 0x35, RZ ;  /* 0x00000035050c7810 */ /* 0x040fe20007ffe0ff */
[----:B------:R-:W-:Y:S01]  /*0e60*/  @!P3 IMAD.MOV R10, RZ, RZ, -R10 ;  /* 0x000000ffff0ab224 */ /* 0x000fe200078e0a0a */
[----:B------:R-:W-:Y:S01]  /*0e70*/  ISETP.GT.U32.AND P3, PT, R2, R33, PT ;  /* 0x000000210200720c */ /* 0x000fe20003f64070 */
[----:B------:R-:W-:Y:S01]  /*0e80*/  @!P6 IMAD.IADD R16, R16, 0x1, -R2 ;  /* 0x000000011010e824 */ /* 0x000fe200078e0a02 */
[----:B------:R-:W-:Y:S01]  /*0e90*/  IABS R18, R12 ;  /* 0x0000000c00127213 */ /* 0x000fe20000000000 */
[----:B------:R-:W-:Y:S01]  /*0ea0*/  IMAD.MOV R6, RZ, RZ, -R6 ;  /* 0x000000ffff067224 */ /* 0x000fe200078e0a06 */
[----:B------:R-:W-:Y:S01]  /*0eb0*/  LOP3.LUT R100, R4, 0x60, RZ, 0xfc, !PT ;  /* 0x0000006004647812 */ /* 0x000fe200078efcff */
[C---:B------:R-:W-:Y:S01]  /*0ec0*/  IMAD R21, R2.reuse, R8, R21 ;  /* 0x0000000802157224 */ /* 0x040fe200078e0215 */
[----:B------:R-:W-:Y:S01]  /*0ed0*/  IADD3 R8, R5, 0x33, RZ ;  /* 0x0000003305087810 */ /* 0x000fe20007ffe0ff */
[----:B------:R-:W-:Y:S01]  /*0ee0*/  @!P1 IMAD.MOV R35, RZ, RZ, -R35 ;  /* 0x000000ffff239224 */ /* 0x000fe200078e0a23 */
[C---:B------:R-:W-:Y:S01]  /*0ef0*/  ISETP.GT.U32.AND P1, PT, R2.reuse, R16, PT ;  /* 0x000000100200720c */ /* 0x040fe20003f24070 */
[----:B------:R-:W-:Y:S01]  /*0f00*/  IMAD R17, R2, R6, R17 ;  /* 0x0000000602117224 */ /* 0x000fe200078e0211 */
[----:B------:R-:W-:Y:S01]  /*0f10*/  IABS R36, R8 ;  /* 0x0000000800247213 */ /* 0x000fe20000000000 */
[----:B------:R-:W-:Y:S01]  /*0f20*/  IMAD.HI.U32 R6, R3, R11, RZ ;  /* 0x0000000b03067227 */ /* 0x000fe200078e00ff */
[----:B------:R-:W-:-:S02]  /*0f30*/  LOP3.LUT R99, R4, 0x5e, RZ, 0xfc, !PT ;  /* 0x0000005e04637812 */ /* 0x000fc400078efcff */
[C---:B------:R-:W-:Y:S01]  /*0f40*/  ISETP.GT.U32.AND P6, PT, R2.reuse, R17, PT ;  /* 0x000000110200720c */ /* 0x040fe20003fc4070 */
[----:B------:R-:W-:Y:S01]  /*0f50*/  @!P2 IMAD.MOV R14, RZ, RZ, -R14 ;  /* 0x000000ffff0ea224 */ /* 0x000fe200078e0a0e */
[----:B------:R-:W-:Y:S01]  /*0f60*/  ISETP.GT.U32.AND P2, PT, R2, R21, PT ;  /* 0x000000150200720c */ /* 0x000fe20003f44070 */
[----:B------:R-:W-:Y:S01]  /*0f70*/  IMAD.HI.U32 R7, R3, R18, RZ ;  /* 0x0000001203077227 */ /* 0x000fe200078e00ff */
[C---:B------:R-:W-:Y:S02]  /*0f80*/  LOP3.LUT R98, R4.reuse, 0x5c, RZ, 0xfc, !PT ;  /* 0x0000005c04627812 */ /* 0x040fe400078efcff */
[C---:B------:R-:W-:Y:S01]  /*0f90*/  LOP3.LUT R97, R4.reuse, 0x5a, RZ, 0xfc, !PT ;  /* 0x0000005a04617812 */ /* 0x040fe200078efcff */
[----:B------:R-:W-:Y:S01]  /*0fa0*/  IMAD.MOV R6, RZ, RZ, -R6 ;  /* 0x000000ffff067224 */ /* 0x000fe200078e0a06 */
[C---:B------:R-:W-:Y:S01]  /*0fb0*/  LOP3.LUT R96, R4.reuse, 0x58, RZ, 0xfc, !PT ;  /* 0x0000005804607812 */ /* 0x040fe200078efcff */
[--C-:B------:R-:W-:Y:S01]  /*0fc0*/  @!P3 IMAD.IADD R33, R33, 0x1, -R2.reuse ;  /* 0x000000012121b824 */ /* 0x100fe200078e0a02 */
[----:B------:R-:W-:Y:S01]  /*0fd0*/  ISETP.GE.AND P3, PT, R19, RZ, PT ;  /* 0x000000ff1300720c */ /* 0x000fe20003f66270 */
[----:B------:R-:W-:Y:S01]  /*0fe0*/  IMAD.MOV R7, RZ, RZ, -R7 ;  /* 0x000000ffff077224 */ /* 0x000fe200078e0a07 */
[----:B------:R-:W-:Y:S01]  /*0ff0*/  LOP3.LUT R95, R4, 0x56, RZ, 0xfc, !PT ;  /* 0x00000056045f7812 */ /* 0x000fe200078efcff */
[----:B------:R-:W-:Y:S01]  /*1000*/  IMAD R11, R2, R6, R11 ;  /* 0x00000006020b7224 */ /* 0x000fe200078e020b */
[----:B------:R-:W-:Y:S01]  /*1010*/  LOP3.LUT R94, R4, 0x54, RZ, 0xfc, !PT ;  /* 0x00000054045e7812 */ /* 0x000fe200078efcff */
[----:B------:R-:W-:Y:S01]  /*1020*/  @!P1 IMAD.IADD R16, R16, 0x1, -R2 ;  /* 0x0000000110109824 */ /* 0x000fe200078e0a02 */
[----:B------:R-:W-:Y:S01]  /*1030*/  ISETP.GE.AND P1, PT, R20, RZ, PT ;  /* 0x000000ff1400720c */ /* 0x000fe20003f26270 */
[C---:B------:R-:W-:Y:S01]  /*1040*/  IMAD R18, R2.reuse, R7, R18 ;  /* 0x0000000702127224 */ /* 0x040fe200078e0212 */
[----:B------:R-:W-:Y:S01]  /*1050*/  IADD3 R7, R5, 0x34, RZ ;  /* 0x0000003405077810 */ /* 0x000fe20007ffe0ff */
[----:B------:R-:W-:Y:S01]  /*1060*/  @!P5 IMAD.MOV R33, RZ, RZ, -R33 ;  /* 0x000000ffff21d224 */ /* 0x000fe200078e0a21 */
[C---:B------:R-:W-:Y:S01]  /*1070*/  ISETP.GT.U32.AND P5, PT, R2.reuse, R11, PT ;  /* 0x0000000b0200720c */ /* 0x040fe20003fa4070 */
[----:B------:R-:W-:Y:S01]  /*1080*/  @!P2 IMAD.IADD R21, R21, 0x1, -R2 ;  /* 0x000000011515a824 */ /* 0x000fe200078e0a02 */
[----:B------:R-:W-:Y:S01]  /*1090*/  IABS R24, R7 ;  /* 0x0000000700187213 */ /* 0x000fe20000000000 */
[----:B------:R-:W-:Y:S01]  /*10a0*/  @!P4 IMAD.MOV R16, RZ, RZ, -R16 ;  /* 0x000000ffff10c224 */ /* 0x000fe200078e0a10 */
[C---:B------:R-:W-:Y:S01]  /*10b0*/  ISETP.GT.U32.AND P4, PT, R2.reuse, R18, PT ;  /* 0x000000120200720c */ /* 0x040fe20003f84070 */
[----:B------:R-:W-:Y:S01]  /*10c0*/  @!P6 IMAD.IADD R17, R17, 0x1, -R2 ;  /* 0x000000011111e824 */ /* 0x000fe200078e0a02 */
[----:B------:R-:W-:Y:S01]  /*10d0*/  ISETP.GT.U32.AND P2, PT, R2, R21, PT ;  /* 0x000000150200720c */ /* 0x000fe20003f44070 */
[----:B------:R-:W-:Y:S01]  /*10e0*/  IMAD.HI.U32 R6, R3, R24, RZ ;  /* 0x0000001803067227 */ /* 0x000fe200078e00ff */
[----:B------:R-:W-:-:S02]  /*10f0*/  IADD3 R20, R5, 0x30, RZ ;  /* 0x0000003005147810 */ /* 0x000fc40007ffe0ff */
[----:B------:R-:W-:Y:S01]  /*1100*/  ISETP.GT.U32.AND P6, PT, R2, R17, PT ;  /* 0x000000110200720c */ /* 0x000fe20003fc4070 */
[----:B------:R-:W-:Y:S01]  /*1110*/  @!P0 IMAD.MOV R15, RZ, RZ, -R15 ;  /* 0x000000ffff0f8224 */ /* 0x000fe200078e0a0f */
[----:B------:R-:W-:Y:S01]  /*1120*/  ISETP.GE.AND P0, PT, R13, RZ, PT ;  /* 0x000000ff0d00720c */ /* 0x000fe20003f06270 */
[----:B------:R-:W-:Y:S01]  /*1130*/  @!P5 IMAD.IADD R11, R11, 0x1, -R2 ;  /* 0x000000010b0bd824 */ /* 0x000fe200078e0a02 */
[----:B------:R-:W-:Y:S01]  /*1140*/  IABS R22, R20 ;  /* 0x0000001400167213 */ /* 0x000fe20000000000 */
[----:B------:R-:W-:Y:S01]  /*1150*/  IMAD.MOV R13, RZ, RZ, -R6 ;  /* 0x000000ffff0d7224 */ /* 0x000fe200078e0a06 */
[----:B------:R-:W-:Y:S01]  /*1160*/  LOP3.LUT R93, R4, 0x52, RZ, 0xfc, !PT ;  /* 0x00000052045d7812 */ /* 0x000fe200078efcff */
[--C-:B------:R-:W-:Y:S01]  /*1170*/  @!P4 IMAD.IADD R18, R18, 0x1, -R2.reuse ;  /* 0x000000011212c824 */ /* 0x100fe200078e0a02 */
[C---:B------:R-:W-:Y:S01]  /*1180*/  ISETP.GT.U32.AND P5, PT, R2.reuse, R11, PT ;  /* 0x0000000b0200720c */ /* 0x040fe20003fa4070 */
[----:B------:R-:W-:Y:S01]  /*1190*/  @!P2 IMAD.IADD R21, R21, 0x1, -R2 ;  /* 0x000000011515a824 */ /* 0x000fe200078e0a02 */
[----:B------:R-:W-:Y:S01]  /*11a0*/  ISETP.GE.AND P2, PT, R7, RZ, PT ;  /* 0x000000ff0700720c */ /* 0x000fe20003f46270 */
[----:B------:R-:W-:Y:S01]  /*11b0*/  IMAD.HI.U32 R7, R3, R36, RZ ;  /* 0x0000002403077227 */ /* 0x000fe200078e00ff */
[----:B------:R-:W-:-:S02]  /*11c0*/  ISETP.GT.U32.AND P4, PT, R2, R18, PT ;  /* 0x000000120200720c */ /* 0x000fc40003f84070 */
[C---:B------:R-:W-:Y:S01]  /*11d0*/  LOP3.LUT R92, R4.reuse, 0x50, RZ, 0xfc, !PT ;  /* 0x00000050045c7812 */ /* 0x040fe200078efcff */
        /* <DEDUP_REMOVED lines=8> */
[--C-:B------:R-:W-:Y:S01]  /*1260*/  @!P5 IMAD.IADD R11, R11, 0x1, -R2.reuse ;  /* 0x000000010b0bd824 */ /* 0x100fe200078e0a02 */
[----:B------:R-:W-:Y:S01]  /*1270*/  ISETP.GT.U32.AND P5, PT, R2, R24, PT ;  /* 0x000000180200720c */ /* 0x000fe20003fa4070 */
[----:B------:R-:W-:Y:S01]  /*1280*/  @!P4 IMAD.IADD R18, R18, 0x1, -R2 ;  /* 0x000000011212c824 */ /* 0x000fe200078e0a02 */
[----:B------:R-:W-:Y:S01]  /*1290*/  ISETP.GT.U32.AND P4, PT, R2, R36, PT ;  /* 0x000000240200720c */ /* 0x000fe20003f84070 */
[----:B------:R-:W-:Y:S01]  /*12a0*/  @!P0 IMAD.MOV R17, RZ, RZ, -R17 ;  /* 0x000000ffff118224 */ /* 0x000fe200078e0a11 */
[----:B------:R-:W-:Y:S01]  /*12b0*/  IABS R19, R12 ;  /* 0x0000000c00137213 */ /* 0x000fe20000000000 */
[----:B------:R-:W-:Y:S01]  /*12c0*/  IMAD.HI.U32 R7, R3, R22, RZ ;  /* 0x0000001603077227 */ /* 0x000fe200078e00ff */
[----:B------:R-:W-:-:S02]  /*12d0*/  ISETP.GE.AND P0, PT, R8, RZ, PT ;  /* 0x000000ff0800720c */ /* 0x000fc40003f06270 */
[----:B------:R-:W-:Y:S01]  /*12e0*/  IADD3 R8, R5, 0x31, RZ ;  /* 0x0000003105087810 */ /* 0x000fe20007ffe0ff */
[----:B------:R-:W-:Y:S01]  /*12f0*/  IMAD.HI.U32 R6, R3, R19, RZ ;  /* 0x0000001303067227 */ /* 0x000fe200078e00ff */
[----:B------:R-:W-:Y:S02]  /*1300*/  LOP3.LUT R62, R4, 0x44, RZ, 0xfc, !PT ;  /* 0x00000044043e7812 */ /* 0x000fe400078efcff */
[----:B------:R-:W-:Y:S01]  /*1310*/  IABS R30, R8 ;  /* 0x00000008001e7213 */ /* 0x000fe20000000000 */
[----:B------:R-:W-:Y:S01]  /*1320*/  @!P5 IMAD.IADD R24, R24, 0x1, -R2 ;  /* 0x000000011818d824 */ /* 0x000fe200078e0a02 */
[C---:B------:R-:W-:Y:S01]  /*1330*/  LOP3.LUT R60, R4.reuse, 0x40, RZ, 0xfc, !PT ;  /* 0x00000040043c7812 */ /* 0x040fe200078efcff */
[----:B------:R-:W-:Y:S01]  /*1340*/  IMAD.MOV R6, RZ, RZ, -R6 ;  /* 0x000000ffff067224 */ /* 0x000fe200078e0a06 */
[----:B------:R-:W-:Y:S01]  /*1350*/  LOP3.LUT R58, R4, 0x3c, RZ, 0xfc, !PT ;  /* 0x0000003c043a7812 */ /* 0x000fe200078efcff */
[----:B------:R-:W-:Y:S01]  /*1360*/  @!P4 IMAD.IADD R36, R36, 0x1, -R2 ;  /* 0x000000012424c824 */ /* 0x000fe200078e0a02 */
[C---:B------:R-:W-:Y:S01]  /*1370*/  ISETP.GT.U32.AND P4, PT, R2.reuse, R24, PT ;  /* 0x000000180200720c */ /* 0x040fe20003f84070 */
[----:B------:R-:W-:-:S02]  /*1380*/  IMAD R19, R2, R6, R19 ;  /* 0x0000000602137224 */ /* 0x000fc400078e0213 */
[----:B------:R-:W-:-:S03]  /*1390*/  IMAD.HI.U32 R6, R3, R30, RZ ;  /* 0x0000001e03067227 */ /* 0x000fc600078e00ff */
[C---:B------:R-:W-:Y:S01]  /*13a0*/  ISETP.GT.U32.AND P5, PT, R2.reuse, R19, PT ;  /* 0x000000130200720c */ /* 0x040fe20003fa4070 */
[----:B------:R-:W-:Y:S02]  /*13b0*/  IMAD.MOV R13, RZ, RZ, -R6 ;  /* 0x000000ffff0d7224 */ /* 0x000fe400078e0a06 */
[----:B------:R-:W-:Y:S02]  /*13c0*/  IMAD.MOV R7, RZ, RZ, -R7 ;  /* 0x000000ffff077224 */ /* 0x000fe400078e0a07 */
[C---:B------:R-:W-:Y:S01]  /*13d0*/  IMAD R30, R2.reuse, R13, R30 ;  /* 0x0000000d021e7224 */ /* 0x040fe200078e021e */
[----:B------:R-:W-:Y:S01]  /*13e0*/  IADD3 R13, R5, 0x27, RZ ;  /* 0x00000027050d7810 */ /* 0x000fe20007ffe0ff */
[----:B------:R-:W-:Y:S02]  /*13f0*/  IMAD R22, R2, R7, R22 ;  /* 0x0000000702167224 */ /* 0x000fe400078e0216 */
[----:B------:R-:W-:Y:S01]  /*1400*/  @!P4 IMAD.IADD R24, R24, 0x1, -R2 ;  /* 0x000000011818c824 */ /* 0x000fe200078e0a02 */
[C---:B------:R-:W-:Y:S01]  /*1410*/  ISETP.GT.U32.AND P4, PT, R2.reuse, R30, PT ;  /* 0x0000001e0200720c */ /* 0x040fe20003f84070 */
[----:B------:R-:W-:Y:S01]  /*1420*/  @!P6 IMAD.MOV R18, RZ, RZ, -R18 ;  /* 0x000000ffff12e224 */ /* 0x000fe200078e0a12 */
[----:B------:R-:W-:Y:S01]  /*1430*/  ISETP.GT.U32.AND P6, PT, R2, R22, PT ;  /* 0x000000160200720c */ /* 0x000fe20003fc4070 */
[----:B------:R-:W-:Y:S01]  /*1440*/  IMAD.HI.U32 R6, R3, R23, RZ ;  /* 0x0000001703067227 */ /* 0x000fe200078e00ff */
[----:B------:R-:W-:-:S03]  /*1450*/  IABS R141, R13 ;  /* 0x0000000d008d7213 */ /* 0x000fc60000000000 */
[----:B------:R-:W-:Y:S01]  /*1460*/  @!P1 IMAD.MOV R11, RZ, RZ, -R11 ;  /* 0x000000ffff0b9224 */ /* 0x000fe200078e0a0b */
[----:B------:R-:W-:Y:S01]  /*1470*/  ISETP.GT.U32.AND P1, PT, R2, R36, PT ;  /* 0x000000240200720c */ /* 0x000fe20003f24070 */
[----:B------:R-:W-:Y:S02]  /*1480*/  IMAD.MOV R6, RZ, RZ, -R6 ;  /* 0x000000ffff067224 */ /* 0x000fe400078e0a06 */
[--C-:B------:R-:W-:Y:S02]  /*1490*/  @!P5 IMAD.IADD R19, R19, 0x1, -R2.reuse ;  /* 0x000000011313d824 */ /* 0x100fe400078e0a02 */
[--C-:B------:R-:W-:Y:S01]  /*14a0*/  @!P4 IMAD.IADD R30, R30, 0x1, -R2.reuse ;  /* 0x000000011e1ec824 */ /* 0x100fe200078e0a02 */
[----:B------:R-:W-:Y:S01]  /*14b0*/  ISETP.GE.AND P4, PT, R25, RZ, PT ;  /* 0x000000ff1900720c */ /* 0x000fe20003f86270 */
[----:B------:R-:W-:Y:S01]  /*14c0*/  @!P6 IMAD.IADD R22, R22, 0x1, -R2 ;  /* 0x000000011616e824 */ /* 0x000fe200078e0a02 */
[C---:B------:R-:W-:Y:S01]  /*14d0*/  ISETP.GT.U32.AND P5, PT, R2.reuse, R19, PT ;  /* 0x000000130200720c */ /* 0x040fe20003fa4070 */
[C---:B------:R-:W-:Y:S01]  /*14e0*/  IMAD R23, R2.reuse, R6, R23 ;  /* 0x0000000602177224 */ /* 0x040fe200078e0217 */
[----:B------:R-:W-:Y:S01]  /*14f0*/  ISETP.GT.U32.AND P6, PT, R2, R30, PT ;  /* 0x0000001e0200720c */ /* 0x000fe20003fc4070 */
[----:B------:R-:W-:-:S04]  /*1500*/  IMAD.HI.U32 R6, R3, R41, RZ ;  /* 0x0000002903067227 */ /* 0x000fc800078e00ff */
[----:B------:R-:W-:Y:S02]  /*1510*/  IMAD.MOV R6, RZ, RZ, -R6 ;  /* 0x000000ffff067224 */ /* 0x000fe400078e0a06 */
[----:B------:R-:W-:Y:S01]  /*1520*/  @!P1 IMAD.IADD R36, R36, 0x1, -R2 ;  /* 0x0000000124249824 */ /* 0x000fe200078e0a02 */
[C---:B------:R-:W-:Y:S01]  /*1530*/  ISETP.GT.U32.AND P1, PT, R2.reuse, R23, PT ;  /* 0x000000170200720c */ /* 0x040fe20003f24070 */
[C---:B------:R-:W-:Y:S01]  /*1540*/  IMAD R41, R2.reuse, R6, R41 ;  /* 0x0000000602297224 */ /* 0x040fe200078e0229 */
[----:B------:R-:W-:Y:S01]  /*1550*/  IADD3 R6, R5, 0x2d, RZ ;  /* 0x0000002d05067810 */ /* 0x000fe20007ffe0ff */
[----:B------:R-:W-:Y:S01]  /*1560*/  @!P0 IMAD.MOV R36, RZ, RZ, -R36 ;  /* 0x000000ffff248224 */ /* 0x000fe200078e0a24 */
[----:B------:R-:W-:Y:S01]  /*1570*/  ISETP.GT.U32.AND P0, PT, R2, R22, PT ;  /* 0x000000160200720c */ /* 0x000fe20003f04070 */
[----:B------:R-:W-:Y:S01]  /*1580*/  @!P6 IMAD.IADD R30, R30, 0x1, -R2 ;  /* 0x000000011e1ee824 */ /* 0x000fe200078e0a02 */
[----:B------:R-:W-:Y:S01]  /*1590*/  ISETP.GT.U32.AND P6, PT, R2, R41, PT ;  /* 0x000000290200720c */ /* 0x000fe20003fc4070 */
[----:B------:R-:W-:Y:S01]  /*15a0*/  @!P2 IMAD.MOV R24, RZ, RZ, -R24 ;  /* 0x000000ffff18a224 */ /* 0x000fe200078e0a18 */
[----:B------:R-:W-:Y:S01]  /*15b0*/  ISETP.GE.AND P2, PT, R8, RZ, PT ;  /* 0x000000ff0800720c */ /* 0x000fe20003f46270 */
[--C-:B------:R-:W-:Y:S01]  /*15c0*/  @!P5 IMAD.IADD R19, R19, 0x1, -R2.reuse ;  /* 0x000000011313d824 */ /* 0x100fe200078e0a02 */
[----:B------:R-:W-:Y:S01]  /*15d0*/  IADD3 R8, R5, 0x2c, RZ ;  /* 0x0000002c05087810 */ /* 0x000fe20007ffe0ff */
[----:B------:R-:W-:Y:S01]  /*15e0*/  @!P3 IMAD.MOV R21, RZ, RZ, -R21 ;  /* 0x000000ffff15b224 */ /* 0x000fe200078e0a15 */
[----:B------:R-:W-:Y:S01]  /*15f0*/  IABS R129, R6 ;  /* 0x0000000600817213 */ /* 0x000fe20000000000 */
[----:B------:R-:W-:Y:S01]  /*1600*/  @!P1 IMAD.IADD R23, R23, 0x1, -R2 ;  /* 0x0000000117179824 */ /* 0x000fe200078e0a02 */
[----:B------:R-:W-:-:S02]  /*1610*/  ISETP.GE.AND P5, PT, R20, RZ, PT ;  /* 0x000000ff1400720c */ /* 0x000fc40003fa6270 */
[----:B------:R-:W-:Y:S01]  /*1620*/  IABS R131, R8 ;  /* 0x0000000800837213 */ /* 0x000fe20000000000 */
[--C-:B------:R-:W-:Y:S01]  /*1630*/  @!P0 IMAD.IADD R22, R22, 0x1, -R2.reuse ;  /* 0x0000000116168824 */ /* 0x100fe200078e0a02 */
[----:B------:R-:W-:Y:S01]  /*1640*/  ISETP.GE.AND P0, PT, R6, RZ, PT ;  /* 0x000000ff0600720c */ /* 0x000fe20003f06270 */
[----:B------:R-:W-:Y:S01]  /*1650*/  @!P6 IMAD.IADD R41, R41, 0x1, -R2 ;  /* 0x000000012929e824 */ /* 0x000fe200078e0a02 */
[----:B------:R-:W-:Y:S01]  /*1660*/  ISETP.GE.AND P3, PT, R12, RZ, PT ;  /* 0x000000ff0c00720c */ /* 0x000fe20003f66270 */
[----:B------:R-:W-:Y:S01]  /*1670*/  IMAD.HI.U32 R6, R3, R129, RZ ;  /* 0x0000008103067227 */ /* 0x000fe200078e00ff */
[----:B------:R-:W-:Y:S02]  /*1680*/  IADD3 R12, R5, 0x2b, RZ ;  /* 0x0000002b050c7810 */ /* 0x000fe40007ffe0ff */
[C---:B------:R-:W-:Y:S01]  /*1690*/  ISETP.GT.U32.AND P1, PT, R2.reuse, R23, PT ;  /* 0x000000170200720c */ /* 0x040fe20003f24070 */
[----:B------:R-:W-:Y:S01]  /*16a0*/  @!P2 IMAD.MOV R30, RZ, RZ, -R30 ;  /* 0x000000ffff1ea224 */ /* 0x000fe200078e0a1e */
[----:B------:R-:W-:Y:S01]  /*16b0*/  ISETP.GT.U32.AND P2, PT, R2, R41, PT ;  /* 0x000000290200720c */ /* 0x000fe20003f44070 */
[----:B------:R-:W-:Y:S01]  /*16c0*/  IMAD.HI.U32 R7, R3, R131, RZ ;  /* 0x0000008303077227 */ /* 0x000fe200078e00ff */
[----:B------:R-:W-:-:S02]  /*16d0*/  IABS R133, R12 ;  /* 0x0000000c00857213 */ /* 0x000fc40000000000 */
[----:B------:R-:W-:Y:S01]  /*16e0*/  ISETP.GE.AND P6, PT, R12, RZ, PT ;  /* 0x000000ff0c00720c */ /* 0x000fe20003fc6270 */
[----:B------:R-:W-:Y:S01]  /*16f0*/  IMAD.MOV R6, RZ, RZ, -R6 ;  /* 0x000000ffff067224 */ /* 0x000fe200078e0a06 */
[C---:B------:R-:W-:Y:S01]  /*1700*/  IADD3 R12, R5.reuse, 0x28, RZ ;  /* 0x00000028050c7810 */ /* 0x040fe20007ffe0ff */
[----:B------:R-:W-:Y:S01]  /*1710*/  IMAD.MOV R7, RZ, RZ, -R7 ;  /* 0x000000ffff077224 */ /* 0x000fe200078e0a07 */
[C---:B------:R-:W-:Y:S01]  /*1720*/  IADD3 R20, R5.reuse, 0x1c, RZ ;  /* 0x0000001c05147810 */ /* 0x040fe20007ffe0ff */
[C---:B------:R-:W-:Y:S01]  /*1730*/  IMAD R129, R2.reuse, R6, R129 ;  /* 0x0000000602817224 */ /* 0x040fe200078e0281 */
[----:B------:R-:W-:Y:S01]  /*1740*/  IABS R139, R12 ;  /* 0x0000000c008b7213 */ /* 0x000fe20000000000 */
[C---:B------:R-:W-:Y:S01]  /*1750*/  IMAD R131, R2.reuse, R7, R131 ;  /* 0x0000000702837224 */ /* 0x040fe200078e0283 */
[----:B------:R-:W-:Y:S01]  /*1760*/  IADD3 R7, R5, 0x2a, RZ ;  /* 0x0000002a05077810 */ /* 0x000fe20007ffe0ff */
[----:B------:R-:W-:Y:S01]  /*1770*/  @!P5 IMAD.MOV R22, RZ, RZ, -R22 ;  /* 0x000000ffff16d224 */ /* 0x000fe200078e0a16 */
[----:B------:R-:W-:Y:S01]  /*1780*/  ISETP.GT.U32.AND P5, PT, R2, R129, PT ;  /* 0x000000810200720c */ /* 0x000fe20003fa4070 */
[----:B------:R-:W-:Y:S01]  /*1790*/  IMAD.HI.U32 R6, R3, R133, RZ ;  /* 0x0000008503067227 */ /* 0x000fe200078e00ff */
[----:B------:R-:W-:-:S02]  /*17a0*/  IABS R135, R7 ;  /* 0x0000000700877213 */ /* 0x000fc40000000000 */
[----:B------:R-:W-:Y:S01]  /*17b0*/  IABS R159, R20 ;  /* 0x00000014009f7213 */ /* 0x000fe20000000000 */
[----:B------:R-:W-:Y:S01]  /*17c0*/  @!P2 IMAD.IADD R41, R41, 0x1, -R2 ;  /* 0x000000012929a824 */ /* 0x000fe200078e0a02 */
[----:B------:R-:W-:Y:S01]  /*17d0*/  ISETP.GT.U32.AND P2, PT, R2, R131, PT ;  /* 0x000000830200720c */ /* 0x000fe20003f44070 */
[----:B------:R-:W-:Y:S02]  /*17e0*/  IMAD.MOV R6, RZ, RZ, -R6 ;  /* 0x000000ffff067224 */ /* 0x000fe400078e0a06 */
[--C-:B------:R-:W-:Y:S01]  /*17f0*/  @!P1 IMAD.IADD R23, R23, 0x1, -R2.reuse ;  /* 0x0000000117179824 */ /* 0x100fe200078e0a02 */
[----:B------:R-:W-:Y:S01]  /*1800*/  ISETP.GE.AND P1, PT, R8, RZ, PT ;  /* 0x000000ff0800720c */ /* 0x000fe20003f26270 */
[C---:B------:R-:W-:Y:S01]  /*1810*/  IMAD R133, R2.reuse, R6, R133 ;  /* 0x0000000602857224 */ /* 0x040fe200078e0285 */
[----:B------:R-:W-:Y:S01]  /*1820*/  IADD3 R8, R5, 0x29, RZ ;  /* 0x0000002905087810 */ /* 0x000fe20007ffe0ff */
[----:B------:R-:W-:Y:S02]  /*1830*/  @!P5 IMAD.IADD R129, R129, 0x1, -R2 ;  /* 0x000000018181d824 */ /* 0x000fe400078e0a02 */
[----:B------:R-:W-:Y:S01]  /*1840*/  IMAD.HI.U32 R6, R3, R135, RZ ;  /* 0x0000008703067227 */ /* 0x000fe200078e00ff */
[----:B------:R-:W-:-:S02]  /*1850*/  ISETP.GT.U32.AND P5, PT, R2, R133, PT ;  /* 0x000000850200720c */ /* 0x000fc40003fa4070 */
[----:B------:R-:W-:Y:S01]  /*1860*/  IABS R137, R8 ;  /* 0x0000000800897213 */ /* 0x000fe20000000000 */
[----:B------:R-:W-:Y:S01]  /*1870*/  @!P2 IMAD.IADD R131, R131, 0x1, -R2 ;  /* 0x000000018383a824 */ /* 0x000fe200078e0a02 */
[----:B------:R-:W-:Y:S01]  /*1880*/  ISETP.GT.U32.AND P2, PT, R2, R129, PT ;  /* 0x000000810200720c */ /* 0x000fe20003f44070 */
[----:B------:R-:W-:Y:S01]  /*1890*/  @!P4 IMAD.MOV R23, RZ, RZ, -R23 ;  /* 0x000000ffff17c224 */ /* 0x000fe200078e0a17 */
[----:B------:R-:W-:Y:S01]  /*18a0*/  ISETP.GE.AND P4, PT, R7, RZ, PT ;  /* 0x000000ff0700720c */ /* 0x000fe20003f86270 */
[----:B------:R-:W-:Y:S02]  /*18b0*/  IMAD.MOV R7, RZ, RZ, -R6 ;  /* 0x000000ffff077224 */ /* 0x000fe400078e0a06 */
[----:B------:R-:W-:-:S04]  /*18c0*/  IMAD.HI.U32 R6, R3, R137, RZ ;  /* 0x0000008903067227 */ /* 0x000fc800078e00ff */
[----:B------:R-:W-:Y:S02]  /*18d0*/  IMAD.MOV R6, RZ, RZ, -R6 ;  /* 0x000000ffff067224 */ /* 0x000fe400078e0a06 */
[----:B------:R-:W-:Y:S01]  /*18e0*/  @!P5 IMAD.IADD R133, R133, 0x1, -R2 ;  /* 0x000000018585d824 */ /* 0x000fe200078e0a02 */
[C---:B------:R-:W-:Y:S01]  /*18f0*/  ISETP.GT.U32.AND P5, PT, R2.reuse, R131, PT ;  /* 0x000000830200720c */ /* 0x040fe20003fa4070 */
[----:B------:R-:W-:Y:S02]  /*1900*/  IMAD R135, R2, R7, R135 ;  /* 0x0000000702877224 */ /* 0x000fe400078e0287 */
[----:B------:R-:W-:-:S04]  /*1910*/  IMAD.HI.U32 R7, R3, R139, RZ ;  /* 0x0000008b03077227 */ /* 0x000fc800078e00ff */
[--C-:B------:R-:W-:Y:S01]  /*1920*/  @!P2 IMAD.IADD R129, R129, 0x1, -R2.reuse ;  /* 0x000000018181a824 */ /* 0x100fe200078e0a02 */
[C---:B------:R-:W-:Y:S01]  /*1930*/  ISETP.GT.U32.AND P2, PT, R2.reuse, R135, PT ;  /* 0x000000870200720c */ /* 0x040fe20003f44070 */
[----:B------:R-:W-:Y:S02]  /*1940*/  IMAD R137, R2, R6, R137 ;  /* 0x0000000602897224 */ /* 0x000fe400078e0289 */
[----:B------:R-:W-:Y:S01]  /*1950*/  @!P3 IMAD.MOV R19, RZ, RZ, -R19 ;  /* 0x000000ffff13b224 */ /* 0x000fe200078e0a13 */
[----:B------:R-:W-:Y:S01]  /*1960*/  ISETP.GE.AND P3, PT, R26, RZ, PT ;  /* 0x000000ff1a00720c */ /* 0x000fe20003f66270 */
[----:B------:R-:W-:Y:S01]  /*1970*/  IMAD.MOV R7, RZ, RZ, -R7 ;  /* 0x000000ffff077224 */ /* 0x000fe200078e0a07 */
[C---:B------:R-:W-:Y:S01]  /*1980*/  IADD3 R26, R5.reuse, 0x15, RZ ;  /* 0x00000015051a7810 */ /* 0x040fe20007ffe0ff */
[----:B------:R-:W-:Y:S01]  /*1990*/  @!P0 IMAD.MOV R129, RZ, RZ, -R129 ;  /* 0x000000ffff818224 */ /* 0x000fe200078e0a81 */
[C---:B------:R-:W-:Y:S01]  /*19a0*/  ISETP.GT.U32.AND P0, PT, R2.reuse, R137, PT ;  /* 0x000000890200720c */ /* 0x040fe20003f04070 */
[C---:B------:R-:W-:Y:S01]  /*19b0*/  IMAD R139, R2.reuse, R7, R139 ;  /* 0x00000007028b7224 */ /* 0x040fe200078e028b */
[----:B------:R-:W-:Y:S01]  /*19c0*/  IADD3 R7, R5, 0x26, RZ ;  /* 0x0000002605077810 */ /* 0x000fe20007ffe0ff */
[----:B------:R-:W-:Y:S01]  /*19d0*/  @!P5 IMAD.IADD R131, R131, 0x1, -R2 ;  /* 0x000000018383d824 */ /* 0x000fe200078e0a02 */
[----:B------:R-:W-:Y:S01]  /*19e0*/  IABS R25, R26 ;  /* 0x0000001a00197213 */ /* 0x000fe20000000000 */
[----:B------:R-:W-:Y:S01]  /*19f0*/  IMAD.HI.U32 R6, R3, R141, RZ ;  /* 0x0000008d03067227 */ /* 0x000fe200078e00ff */
[----:B------:R-:W-:-:S02]  /*1a00*/  ISETP.GT.U32.AND P5, PT, R2, R139, PT ;  /* 0x0000008b0200720c */ /* 0x000fc40003fa4070 */
[----:B------:R-:W-:Y:S01]  /*1a10*/  IABS R143, R7 ;  /* 0x00000007008f7213 */ /* 0x000fe20000000000 */
[----:B------:R-:W-:Y:S01]  /*1a20*/  @!P3 IMAD.MOV R41, RZ, RZ, -R41 ;  /* 0x000000ffff29b224 */ /* 0x000fe200078e0a29 */
[C---:B------:R-:W-:Y:S01]  /*1a30*/  ISETP.GT.U32.AND P3, PT, R2.reuse, R133, PT ;  /* 0x000000850200720c */ /* 0x040fe20003f64070 */
[----:B------:R-:W-:Y:S02]  /*1a40*/  IMAD.MOV R6, RZ, RZ, -R6 ;  /* 0x000000ffff067224 */ /* 0x000fe400078e0a06 */
[----:B------:R-:W-:Y:S02]  /*1a50*/  @!P0 IMAD.IADD R137, R137, 0x1, -R2 ;  /* 0x0000000189898824 */ /* 0x000fe400078e0a02 */
[----:B------:R-:W-:Y:S02]  /*1a60*/  @!P1 IMAD.MOV R131, RZ, RZ, -R131 ;  /* 0x000000ffff839224 */ /* 0x000fe400078e0a83 */
[C---:B------:R-:W-:Y:S01]  /*1a70*/  IMAD R141, R2.reuse, R6, R141 ;  /* 0x00000006028d7224 */ /* 0x040fe200078e028d */
[----:B------:R-:W-:Y:S01]  /*1a80*/  ISETP.GT.U32.AND P1, PT, R2, R137, PT ;  /* 0x000000890200720c */ /* 0x000fe20003f24070 */
[----:B------:R-:W-:-:S04]  /*1a90*/  IMAD.HI.U32 R6, R3, R143, RZ ;  /* 0x0000008f03067227 */ /* 0x000fc800078e00ff */
[----:B------:R-:W-:Y:S02]  /*1aa0*/  @!P5 IMAD.IADD R139, R139, 0x1, -R2 ;  /* 0x000000018b8bd824 */ /* 0x000fe400078e0a02 */
[----:B------:R-:W-:Y:S02]  /*1ab0*/  IMAD.MOV R6, RZ, RZ, -R6 ;  /* 0x000000ffff067224 */ /* 0x000fe400078e0a06 */
[--C-:B------:R-:W-:Y:S01]  /*1ac0*/  @!P3 IMAD.IADD R133, R133, 0x1, -R2.reuse ;  /* 0x000000018585b824 */ /* 0x100fe200078e0a02 */
[C---:B------:R-:W-:Y:S01]  /*1ad0*/  ISETP.GT.U32.AND P5, PT, R2.reuse, R139, PT ;  /* 0x0000008b0200720c */ /* 0x040fe20003fa4070 */
[----:B------:R-:W-:Y:S01]  /*1ae0*/  IMAD R143, R2, R6, R143 ;  /* 0x00000006028f7224 */ /* 0x000fe200078e028f */
[----:B------:R-:W-:Y:S01]  /*1af0*/  ISETP.GE.AND P3, PT, R8, RZ, PT ;  /* 0x000000ff0800720c */ /* 0x000fe20003f66270 */
[--C-:B------:R-:W-:Y:S01]  /*1b00*/  @!P1 IMAD.IADD R137, R137, 0x1, -R2.reuse ;  /* 0x0000000189899824 */ /* 0x100fe200078e0a02 */
[----:B------:R-:W-:Y:S01]  /*1b10*/  IADD3 R8, R5, 0x25, RZ ;  /* 0x0000002505087810 */ /* 0x000fe20007ffe0ff */
[----:B------:R-:W-:Y:S01]  /*1b20*/  @!P2 IMAD.IADD R135, R135, 0x1, -R2 ;  /* 0x000000018787a824 */ /* 0x000fe200078e0a02 */
[----:B------:R-:W-:Y:S01]  /*1b30*/  ISETP.GT.U32.AND P1, PT, R2, R143, PT ;  /* 0x0000008f0200720c */ /* 0x000fe20003f24070 */
[----:B------:R-:W-:Y:S01]  /*1b40*/  @!P6 IMAD.MOV R133, RZ, RZ, -R133 ;  /* 0x000000ffff85e224 */ /* 0x000fe200078e0a85 */
[----:B------:R-:W-:-:S02]  /*1b50*/  IABS R145, R8 ;  /* 0x0000000800917213 */ /* 0x000fc40000000000 */
[----:B------:R-:W-:Y:S02]  /*1b60*/  ISETP.GE.AND P2, PT, R12, RZ, PT ;  /* 0x000000ff0c00720c */ /* 0x000fe40003f46270 */
[----:B------:R-:W-:Y:S01]  /*1b70*/  IADD3 R12, R5, 0x24, RZ ;  /* 0x00000024050c7810 */ /* 0x000fe20007ffe0ff */
[----:B------:R-:W-:Y:S01]  /*1b80*/  IMAD.HI.U32 R6, R3, R145, RZ ;  /* 0x0000009103067227 */ /* 0x000fe200078e00ff */
[C---:B------:R-:W-:Y:S02]  /*1b90*/  ISETP.GT.U32.AND P0, PT, R2.reuse, R135, PT ;  /* 0x000000870200720c */ /* 0x040fe40003f04070 */
[----:B------:R-:W-:Y:S01]  /*1ba0*/  ISETP.GT.U32.AND P6, PT, R2, R141, PT ;  /* 0x0000008d0200720c */ /* 0x000fe20003fc4070 */
[----:B------:R-:W-:Y:S01]  /*1bb0*/  @!P5 IMAD.IADD R139, R139, 0x1, -R2 ;  /* 0x000000018b8bd824 */ /* 0x000fe200078e0a02 */
[----:B------:R-:W-:Y:S01]  /*1bc0*/  ISETP.GE.AND P5, PT, R7, RZ, PT ;  /* 0x000000ff0700720c */ /* 0x000fe20003fa6270 */
[----:B------:R-:W-:Y:S01]  /*1bd0*/  IMAD.MOV R7, RZ, RZ, -R6 ;  /* 0x000000ffff077224 */ /* 0x000fe200078e0a06 */
[----:B------:R-:W-:Y:S01]  /*1be0*/  IABS R147, R12 ;  /* 0x0000000c00937213 */ /* 0x000fe20000000000 */
[----:B------:R-:W-:-:S02]  /*1bf0*/  @!P1 IMAD.IADD R143, R143, 0x1, -R2 ;  /* 0x000000018f8f9824 */ /* 0x000fc400078e0a02 */
[C---:B------:R-:W-:Y:S01]  /*1c00*/  IMAD R145, R2.reuse, R7, R145 ;  /* 0x0000000702917224 */ /* 0x040fe200078e0291 */
[----:B------:R-:W-:Y:S01]  /*1c10*/  IADD3 R7, R5, 0x22, RZ ;  /* 0x0000002205077810 */ /* 0x000fe20007ffe0ff */
[----:B------:R-:W-:Y:S01]  /*1c20*/  @!P3 IMAD.MOV R137, RZ, RZ, -R137 ;  /* 0x000000ffff89b224 */ /* 0x000fe200078e0a89 */
[C---:B------:R-:W-:Y:S01]  /*1c30*/  ISETP.GT.U32.AND P1, PT, R2.reuse, R143, PT ;  /* 0x0000008f0200720c */ /* 0x040fe20003f24070 */
[----:B------:R-:W-:Y:S01]  /*1c40*/  IMAD.HI.U32 R6, R3, R147, RZ ;  /* 0x0000009303067227 */ /* 0x000fe200078e00ff */
[----:B------:R-:W-:Y:S02]  /*1c50*/  ISETP.GT.U32.AND P3, PT, R2, R145, PT ;  /* 0x000000910200720c */ /* 0x000fe40003f64070 */
[----:B------:R-:W-:Y:S01]  /*1c60*/  IABS R150, R7 ;  /* 0x0000000700967213 */ /* 0x000fe20000000000 */
[----:B------:R-:W-:Y:S02]  /*1c70*/  IMAD.MOV R6, RZ, RZ, -R6 ;  /* 0x000000ffff067224 */ /* 0x000fe400078e0a06 */
[--C-:B------:R-:W-:Y:S01]  /*1c80*/  @!P0 IMAD.IADD R135, R135, 0x1, -R2.reuse ;  /* 0x0000000187878824 */ /* 0x100fe200078e0a02 */
[----:B------:R-:W-:Y:S01]  /*1c90*/  ISETP.GE.AND P0, PT, R13, RZ, PT ;  /* 0x000000ff0d00720c */ /* 0x000fe20003f06270 */
[--C-:B------:R-:W-:Y:S01]  /*1ca0*/  @!P6 IMAD.IADD R141, R141, 0x1, -R2.reuse ;  /* 0x000000018d8de824 */ /* 0x100fe200078e0a02 */
[----:B------:R-:W-:Y:S01]  /*1cb0*/  ISETP.GE.AND P6, PT, R8, RZ, PT ;  /* 0x000000ff0800720c */ /* 0x000fe20003fc6270 */
[C---:B------:R-:W-:Y:S01]  /*1cc0*/  IMAD R147, R2.reuse, R6, R147 ;  /* 0x0000000602937224 */ /* 0x040fe200078e0293 */
[----:B------:R-:W-:Y:S01]  /*1cd0*/  IADD3 R8, R5, 0x23, RZ ;  /* 0x0000002305087810 */ /* 0x000fe20007ffe0ff */
[----:B------:R-:W-:Y:S01]  /*1ce0*/  @!P4 IMAD.MOV R135, RZ, RZ, -R135 ;  /* 0x000000ffff87c224 */ /* 0x000fe200078e0a87 */
[C---:B------:R-:W-:Y:S01]  /*1cf0*/  ISETP.GT.U32.AND P4, PT, R2.reuse, R141, PT ;  /* 0x0000008d0200720c */ /* 0x040fe20003f84070 */
[--C-:B------:R-:W-:Y:S01]  /*1d00*/  @!P1 IMAD.IADD R143, R143, 0x1, -R2.reuse ;  /* 0x000000018f8f9824 */ /* 0x100fe200078e0a02 */
[----:B------:R-:W-:Y:S01]  /*1d10*/  ISETP.GT.U32.AND P1, PT, R2, R147, PT ;  /* 0x000000930200720c */ /* 0x000fe20003f24070 */
[----:B------:R-:W-:Y:S01]  /*1d20*/  @!P3 IMAD.IADD R145, R145, 0x1, -R2 ;  /* 0x000000019191b824 */ /* 0x000fe200078e0a02 */
[----:B------:R-:W-:Y:S01]  /*1d30*/  IABS R149, R8 ;  /* 0x0000000800957213 */ /* 0x000fe20000000000 */
[----:B------:R-:W-:Y:S01]  /*1d40*/  @!P2 IMAD.MOV R139, RZ, RZ, -R139 ;  /* 0x000000ffff8ba224 */ /* 0x000fe200078e0a8b */
[----:B------:R-:W-:Y:S01]  /*1d50*/  ISETP.GE.AND P2, PT, R12, RZ, PT ;  /* 0x000000ff0c00720c */ /* 0x000fe20003f46270 */
[----:B------:R-:W-:Y:S01]  /*1d60*/  @!P5 IMAD.MOV R143, RZ, RZ, -R143 ;  /* 0x000000ffff8fd224 */ /* 0x000fe200078e0a8f */
[----:B------:R-:W-:Y:S01]  /*1d70*/  ISETP.GT.U32.AND P3, PT, R2, R145, PT ;  /* 0x000000910200720c */ /* 0x000fe20003f64070 */
[----:B------:R-:W-:Y:S01]  /*1d80*/  IMAD.HI.U32 R6, R3, R149, RZ ;  /* 0x0000009503067227 */ /* 0x000fe200078e00ff */
[----:B------:R-:W-:-:S03]  /*1d90*/  IADD3 R12, R5, 0x1e, RZ ;  /* 0x0000001e050c7810 */ /* 0x000fc60007ffe0ff */
[----:B------:R-:W-:Y:S01]  /*1da0*/  @!P4 IMAD.IADD R141, R141, 0x1, -R2 ;  /* 0x000000018d8dc824 */ /* 0x000fe200078e0a02 */
[----:B------:R-:W-:Y:S01]  /*1db0*/  ISETP.GE.AND P4, PT, R8, RZ, PT ;  /* 0x000000ff0800720c */ /* 0x000fe20003f86270 */
[----:B------:R-:W-:Y:S01]  /*1dc0*/  IMAD.MOV R6, RZ, RZ, -R6 ;  /* 0x000000ffff067224 */ /* 0x000fe200078e0a06 */
[----:B------:R-:W-:Y:S01]  /*1dd0*/  IADD3 R8, R5, 0x21, RZ ;  /* 0x0000002105087810 */ /* 0x000fe20007ffe0ff */
[--C-:B------:R-:W-:Y:S01]  /*1de0*/  @!P1 IMAD.IADD R147, R147, 0x1, -R2.reuse ;  /* 0x0000000193939824 */ /* 0x100fe200078e0a02 */
[----:B------:R-:W-:Y:S01]  /*1df0*/  IABS R158, R12 ;  /* 0x0000000c009e7213 */ /* 0x000fe20000000000 */
[C---:B------:R-:W-:Y:S01]  /*1e00*/  IMAD R149, R2.reuse, R6, R149 ;  /* 0x0000000602957224 */ /* 0x040fe200078e0295 */
[----:B------:R-:W-:Y:S01]  /*1e10*/  IABS R152, R8 ;  /* 0x0000000800987213 */ /* 0x000fe20000000000 */
[----:B------:R-:W-:Y:S01]  /*1e20*/  @!P3 IMAD.IADD R145, R145, 0x1, -R2 ;  /* 0x000000019191b824 */ /* 0x000fe200078e0a02 */
[C---:B------:R-:W-:Y:S01]  /*1e30*/  ISETP.GT.U32.AND P1, PT, R2.reuse, R147, PT ;  /* 0x000000930200720c */ /* 0x040fe20003f24070 */
[----:B------:R-:W-:Y:S01]  /*1e40*/  @!P0 IMAD.MOV R141, RZ, RZ, -R141 ;  /* 0x000000ffff8d8224 */ /* 0x000fe200078e0a8d */
[----:B------:R-:W-:Y:S01]  /*1e50*/  ISETP.GE.AND P0, PT, R7, RZ, PT ;  /* 0x000000ff0700720c */ /* 0x000fe20003f06270 */
[----:B------:R-:W-:Y:S01]  /*1e60*/  @!P6 IMAD.MOV R145, RZ, RZ, -R145 ;  /* 0x000000ffff91e224 */ /* 0x000fe200078e0a91 */
[----:B------:R-:W-:Y:S01]  /*1e70*/  ISETP.GT.U32.AND P6, PT, R2, R149, PT ;  /* 0x000000950200720c */ /* 0x000fe20003fc4070 */
[----:B------:R-:W-:Y:S01]  /*1e80*/  IMAD.HI.U32 R6, R3, R150, RZ ;  /* 0x0000009603067227 */ /* 0x000fe200078e00ff */
[----:B------:R-:W-:-:S02]  /*1e90*/  ISETP.GE.AND P5, PT, R8, RZ, PT ;  /* 0x000000ff0800720c */ /* 0x000fc40003fa6270 */
[----:B------:R-:W-:Y:S01]  /*1ea0*/  IADD3 R8, R5, 0x20, RZ ;  /* 0x0000002005087810 */ /* 0x000fe20007ffe0ff */
[----:B------:R-:W-:-:S03]  /*1eb0*/  IMAD.HI.U32 R7, R3, R152, RZ ;  /* 0x0000009803077227 */ /* 0x000fc600078e00ff */
[----:B------:R-:W-:Y:S01]  /*1ec0*/  IABS R154, R8 ;  /* 0x00000008009a7213 */ /* 0x000fe20000000000 */
[----:B------:R-:W-:Y:S01]  /*1ed0*/  IMAD.MOV R13, RZ, RZ, -R6 ;  /* 0x000000ffff0d7224 */ /* 0x000fe200078e0a06 */
[----:B------:R-:W-:Y:S01]  /*1ee0*/  ISETP.GE.AND P3, PT, R8, RZ, PT ;  /* 0x000000ff0800720c */ /* 0x000fe20003f66270 */
[----:B------:R-:W-:Y:S01]  /*1ef0*/  IMAD.MOV R7, RZ, RZ, -R7 ;  /* 0x000000ffff077224 */ /* 0x000fe200078e0a07 */
[C---:B------:R-:W-:Y:S01]  /*1f00*/  IADD3 R8, R5.reuse, 0x1f, RZ ;  /* 0x0000001f05087810 */ /* 0x040fe20007ffe0ff */
[C---:B------:R-:W-:Y:S01]  /*1f10*/  IMAD R150, R2.reuse, R13, R150 ;  /* 0x0000000d02967224 */ /* 0x040fe200078e0296 */
[----:B------:R-:W-:Y:S01]  /*1f20*/  IADD3 R13, R5, 0x1d, RZ ;  /* 0x0000001d050d7810 */ /* 0x000fe20007ffe0ff */
[C---:B------:R-:W-:Y:S01]  /*1f30*/  IMAD R152, R2.reuse, R7, R152 ;  /* 0x0000000702987224 */ /* 0x040fe200078e0298 */
[----:B------:R-:W-:Y:S01]  /*1f40*/  IABS R156, R8 ;  /* 0x00000008009c7213 */ /* 0x000fe20000000000 */
[--C-:B------:R-:W-:Y:S01]  /*1f50*/  @!P1 IMAD.IADD R147, R147, 0x1, -R2.reuse ;  /* 0x0000000193939824 */ /* 0x100fe200078e0a02 */
[C---:B------:R-:W-:Y:S01]  /*1f60*/  ISETP.GT.U32.AND P1, PT, R2.reuse, R150, PT ;  /* 0x000000960200720c */ /* 0x040fe20003f24070 */
[----:B------:R-:W-:Y:S01]  /*1f70*/  @!P6 IMAD.IADD R149, R149, 0x1, -R2 ;  /* 0x000000019595e824 */ /* 0x000fe200078e0a02 */
[----:B------:R-:W-:Y:S01]  /*1f80*/  IABS R217, R13 ;  /* 0x0000000d00d97213 */ /* 0x000fe20000000000 */
[----:B------:R-:W-:Y:S01]  /*1f90*/  @!P2 IMAD.MOV R147, RZ, RZ, -R147 ;  /* 0x000000ffff93a224 */ /* 0x000fe200078e0a93 */
[C---:B------:R-:W-:Y:S01]  /*1fa0*/  ISETP.GT.U32.AND P2, PT, R2.reuse, R152, PT ;  /* 0x000000980200720c */ /* 0x040fe20003f44070 */
[----:B------:R-:W-:Y:S01]  /*1fb0*/  IMAD.HI.U32 R6, R3, R154, RZ ;  /* 0x0000009a03067227 */ /* 0x000fe200078e00ff */
[----:B------:R-:W-:-:S03]  /*1fc0*/  ISETP.GT.U32.AND P6, PT, R2, R149, PT ;  /* 0x000000950200720c */ /* 0x000fc60003fc4070 */
[----:B------:R-:W-:Y:S02]  /*1fd0*/  IMAD.MOV R7, RZ, RZ, -R6 ;  /* 0x000000ffff077224 */ /* 0x000fe400078e0a06 */
[----:B------:R-:W-:-:S04]  /*1fe0*/  IMAD.HI.U32 R6, R3, R156, RZ ;  /* 0x0000009c03067227 */ /* 0x000fc800078e00ff */
[----:B------:R-:W-:Y:S02]  /*1ff0*/  IMAD R154, R2, R7, R154 ;  /* 0x00000007029a7224 */ /* 0x000fe400078e029a */
[--C-:B------:R-:W-:Y:S02]  /*2000*/  @!P1 IMAD.IADD R150, R150, 0x1, -R2.reuse ;  /* 0x0000000196969824 */ /* 0x100fe400078e0a02 */
[--C-:B------:R-:W-:Y:S02]  /*2010*/  @!P2 IMAD.IADD R152, R152, 0x1, -R2.reuse ;  /* 0x000000019898a824 */ /* 0x100fe400078e0a02 */
[----:B------:R-:W-:Y:S01]  /*2020*/  @!P6 IMAD.IADD R149, R149, 0x1, -R2 ;  /* 0x000000019595e824 */ /* 0x000fe200078e0a02 */
[C---:B------:R-:W-:Y:S01]  /*2030*/  ISETP.GT.U32.AND P1, PT, R2.reuse, R150, PT ;  /* 0x000000960200720c */ /* 0x040fe20003f24070 */
[----:B------:R-:W-:Y:S01]  /*2040*/  IMAD.MOV R7, RZ, RZ, -R6 ;  /* 0x000000ffff077224 */ /* 0x000fe200078e0a06 */
[C---:B------:R-:W-:Y:S01]  /*2050*/  ISETP.GT.U32.AND P2, PT, R2.reuse, R152, PT ;  /* 0x000000980200720c */ /* 0x040fe20003f44070 */
[----:B------:R-:W-:Y:S01]  /*2060*/  IMAD.HI.U32 R6, R3, R158, RZ ;  /* 0x0000009e03067227 */ /* 0x000fe200078e00ff */
[----:B------:R-:W-:-:S03]  /*2070*/  ISETP.GT.U32.AND P6, PT, R2, R154, PT ;  /* 0x0000009a0200720c */ /* 0x000fc60003fc4070 */
[----:B------:R-:W-:Y:S02]  /*2080*/  IMAD R156, R2, R7, R156 ;  /* 0x00000007029c7224 */ /* 0x000fe400078e029c */
[----:B------:R-:W-:Y:S02]  /*2090*/  IMAD.MOV R7, RZ, RZ, -R6 ;  /* 0x000000ffff077224 */ /* 0x000fe400078e0a06 */
[----:B------:R-:W-:-:S04]  /*20a0*/  IMAD.HI.U32 R6, R3, R217, RZ ;  /* 0x000000d903067227 */ /* 0x000fc800078e00ff */
[----:B------:R-:W-:Y:S02]  /*20b0*/  IMAD R158, R2, R7, R158 ;  /* 0x00000007029e7224 */ /* 0x000fe400078e029e */
[--C-:B------:R-:W-:Y:S01]  /*20c0*/  @!P1 IMAD.IADD R150, R150, 0x1, -R2.reuse ;  /* 0x0000000196969824 */ /* 0x100fe200078e0a02 */
[----:B------:R-:W-:Y:S01]  /*20d0*/  ISETP.GT.U32.AND P1, PT, R2, R156, PT ;  /* 0x0000009c0200720c */ /* 0x000fe20003f24070 */
[--C-:B------:R-:W-:Y:S01]  /*20e0*/  @!P2 IMAD.IADD R152, R152, 0x1, -R2.reuse ;  /* 0x000000019898a824 */ /* 0x100fe200078e0a02 */
[----:B------:R-:W-:Y:S01]  /*20f0*/  ISETP.GT.U32.AND P2, PT, R2, R158, PT ;  /* 0x0000009e0200720c */ /* 0x000fe20003f44070 */
[----:B------:R-:W-:Y:S02]  /*2100*/  @!P6 IMAD.IADD R154, R154, 0x1, -R2 ;  /* 0x000000019a9ae824 */ /* 0x000fe400078e0a02 */
[----:B------:R-:W-:Y:S02]  /*2110*/  IMAD.MOV R6, RZ, RZ, -R6 ;  /* 0x000000ffff067224 */ /* 0x000fe400078e0a06 */
[----:B------:R-:W-:Y:S01]  /*2120*/  @!P4 IMAD.MOV R149, RZ, RZ, -R149 ;  /* 0x000000ffff95c224 */ /* 0x000fe200078e0a95 */
[C---:B------:R-:W-:Y:S01]  /*2130*/  ISETP.GT.U32.AND P6, PT, R2.reuse, R154, PT ;  /* 0x0000009a0200720c */ /* 0x040fe20003fc4070 */
[----:B------:R-:W-:Y:S01]  /*2140*/  IMAD R217, R2, R6, R217 ;  /* 0x0000000602d97224 */ /* 0x000fe200078e02d9 */
[----:B------:R-:W-:Y:S01]  /*2150*/  ISETP.GE.AND P4, PT, R8, RZ, PT ;  /* 0x000000ff0800720c */ /* 0x000fe20003f86270 */
[----:B------:R-:W-:Y:S01]  /*2160*/  IMAD.HI.U32 R7, R3, R159, RZ ;  /* 0x0000009f03077227 */ /* 0x000fe200078e00ff */
[----:B------:R-:W-:-:S03]  /*2170*/  IADD3 R8, R5, 0x1b, RZ ;  /* 0x0000001b05087810 */ /* 0x000fc60007ffe0ff */
[--C-:B------:R-:W-:Y:S01]  /*2180*/  @!P1 IMAD.IADD R156, R156, 0x1, -R2.reuse ;  /* 0x000000019c9c9824 */ /* 0x100fe200078e0a02 */
[----:B------:R-:W-:Y:S01]  /*2190*/  IABS R183, R8 ;  /* 0x0000000800b77213 */ /* 0x000fe20000000000 */
[----:B------:R-:W-:Y:S01]  /*21a0*/  @!P2 IMAD.IADD R158, R158, 0x1, -R2 ;  /* 0x000000019e9ea824 */ /* 0x000fe200078e0a02 */
[----:B------:R-:W-:Y:S01]  /*21b0*/  ISETP.GE.AND P1, PT, R12, RZ, PT ;  /* 0x000000ff0c00720c */ /* 0x000fe20003f26270 */
[----:B------:R-:W-:Y:S01]  /*21c0*/  @!P0 IMAD.MOV R150, RZ, RZ, -R150 ;  /* 0x000000ffff968224 */ /* 0x000fe200078e0a96 */
[----:B------:R-:W-:Y:S01]  /*21d0*/  ISETP.GT.U32.AND P2, PT, R2, R156, PT ;  /* 0x0000009c0200720c */ /* 0x000fe20003f44070 */
[----:B------:R-:W-:Y:S01]  /*21e0*/  @!P6 IMAD.IADD R154, R154, 0x1, -R2 ;  /* 0x000000019a9ae824 */ /* 0x000fe200078e0a02 */
[C---:B------:R-:W-:Y:S01]  /*21f0*/  ISETP.GT.U32.AND P0, PT, R2.reuse, R158, PT ;  /* 0x0000009e0200720c */ /* 0x040fe20003f04070 */
[----:B------:R-:W-:Y:S01]  /*2200*/  IMAD.MOV R7, RZ, RZ, -R7 ;  /* 0x000000ffff077224 */ /* 0x000fe200078e0a07 */
[----:B------:R-:W-:Y:S01]  /*2210*/  ISETP.GT.U32.AND P6, PT, R2, R217, PT ;  /* 0x000000d90200720c */ /* 0x000fe20003fc4070 */
[----:B------:R-:W-:Y:S01]  /*2220*/  IMAD.HI.U32 R6, R3, R183, RZ ;  /* 0x000000b703067227 */ /* 0x000fe200078e00ff */
[----:B------:R-:W-:-:S03]  /*2230*/  IADD3 R12, R5, 0x18, RZ ;  /* 0x00000018050c7810 */ /* 0x000fc60007ffe0ff */
[C---:B------:R-:W-:Y:S01]  /*2240*/  IMAD R159, R2.reuse, R7, R159 ;  /* 0x00000007029f7224 */ /* 0x040fe200078e029f */
[----:B------:R-:W-:Y:S01]  /*2250*/  IADD3 R7, R5, 0x1a, RZ ;  /* 0x0000001a05077810 */ /* 0x000fe20007ffe0ff */
[----:B------:R-:W-:Y:S01]  /*2260*/  @!P3 IMAD.MOV R154, RZ, RZ, -R154 ;  /* 0x000000ffff9ab224 */ /* 0x000fe200078e0a9a */
[----:B------:R-:W-:Y:S01]  /*2270*/  IABS R187, R12 ;  /* 0x0000000c00bb7213 */ /* 0x000fe20000000000 */
[----:B------:R-:W-:Y:S01]  /*2280*/  IMAD.MOV R6, RZ, RZ, -R6 ;  /* 0x000000ffff067224 */ /* 0x000fe200078e0a06 */
[----:B------:R-:W-:Y:S01]  /*2290*/  ISETP.GT.U32.AND P3, PT, R2, R159, PT ;  /* 0x0000009f0200720c */ /* 0x000fe20003f64070 */
[--C-:B------:R-:W-:Y:S01]  /*22a0*/  @!P2 IMAD.IADD R156, R156, 0x1, -R2.reuse ;  /* 0x000000019c9ca824 */ /* 0x100fe200078e0a02 */
[----:B------:R-:W-:Y:S01]  /*22b0*/  IABS R218, R7 ;  /* 0x0000000700da7213 */ /* 0x000fe20000000000 */
[--C-:B------:R-:W-:Y:S01]  /*22c0*/  @!P0 IMAD.IADD R158, R158, 0x1, -R2.reuse ;  /* 0x000000019e9e8824 */ /* 0x100fe200078e0a02 */
[----:B------:R-:W-:Y:S01]  /*22d0*/  ISETP.GE.AND P0, PT, R8, RZ, PT ;  /* 0x000000ff0800720c */ /* 0x000fe20003f06270 */
[----:B------:R-:W-:Y:S01]  /*22e0*/  @!P6 IMAD.IADD R217, R217, 0x1, -R2 ;  /* 0x00000001d9d9e824 */ /* 0x000fe200078e0a02 */
[----:B------:R-:W-:Y:S01]  /*22f0*/  IADD3 R8, R5, 0x19, RZ ;  /* 0x0000001905087810 */ /* 0x000fe20007ffe0ff */
[C---:B------:R-:W-:Y:S01]  /*2300*/  IMAD R183, R2.reuse, R6, R183 ;  /* 0x0000000602b77224 */ /* 0x040fe200078e02b7 */
[----:B------:R-:W-:Y:S01]  /*2310*/  ISETP.GE.AND P6, PT, R7, RZ, PT ;  /* 0x000000ff0700720c */ /* 0x000fe20003fc6270 */
[----:B------:R-:W-:Y:S01]  /*2320*/  @!P4 IMAD.MOV R156, RZ, RZ, -R156 ;  /* 0x000000ffff9cc224 */ /* 0x000fe200078e0a9c */
[C---:B------:R-:W-:Y:S01]  /*2330*/  ISETP.GT.U32.AND P4, PT, R2.reuse, R217, PT ;  /* 0x000000d90200720c */ /* 0x040fe20003f84070 */
[----:B------:R-:W-:Y:S01]  /*2340*/  @!P1 IMAD.MOV R158, RZ, RZ, -R158 ;  /* 0x000000ffff9e9224 */ /* 0x000fe200078e0a9e */
[----:B------:R-:W-:Y:S01]  /*2350*/  ISETP.GT.U32.AND P1, PT, R2, R183, PT ;  /* 0x000000b70200720c */ /* 0x000fe20003f24070 */
[----:B------:R-:W-:Y:S01]  /*2360*/  @!P5 IMAD.MOV R152, RZ, RZ, -R152 ;  /* 0x000000ffff98d224 */ /* 0x000fe200078e0a98 */
[----:B------:R-:W-:Y:S01]  /*2370*/  ISETP.GE.AND P5, PT, R13, RZ, PT ;  /* 0x000000ff0d00720c */ /* 0x000fe20003fa6270 */
[----:B------:R-:W-:Y:S01]  /*2380*/  IMAD.HI.U32 R6, R3, R218, RZ ;  /* 0x000000da03067227 */ /* 0x000fe200078e00ff */
[----:B------:R-:W-:-:S02]  /*2390*/  IABS R185, R8 ;  /* 0x0000000800b97213 */ /* 0x000fc40000000000 */
[----:B------:R-:W-:Y:S01]  /*23a0*/  ISETP.GE.AND P2, PT, R20, RZ, PT ;  /* 0x000000ff1400720c */ /* 0x000fe20003f46270 */
[----:B------:R-:W-:Y:S01]  /*23b0*/  @!P3 IMAD.IADD R159, R159, 0x1, -R2 ;  /* 0x000000019f9fb824 */ /* 0x000fe200078e0a02 */
[----:B------:R-:W-:Y:S01]  /*23c0*/  IADD3 R20, R5, 0x17, RZ ;  /* 0x0000001705147810 */ /* 0x000fe20007ffe0ff */
[----:B------:R-:W-:Y:S02]  /*23d0*/  IMAD.MOV R7, RZ, RZ, -R6 ;  /* 0x000000ffff077224 */ /* 0x000fe400078e0a06 */
[----:B------:R-:W-:Y:S01]  /*23e0*/  @!P4 IMAD.IADD R217, R217, 0x1, -R2 ;  /* 0x00000001d9d9c824 */ /* 0x000fe200078e0a02 */
[C---:B------:R-:W-:Y:S01]  /*23f0*/  ISETP.GT.U32.AND P3, PT, R2.reuse, R159, PT ;  /* 0x0000009f0200720c */ /* 0x040fe20003f64070 */
[----:B------:R-:W-:Y:S01]  /*2400*/  IMAD R218, R2, R7, R218 ;  /* 0x0000000702da7224 */ /* 0x000fe200078e02da */
[----:B------:R-:W-:Y:S01]  /*2410*/  IABS R220, R20 ;  /* 0x0000001400dc7213 */ /* 0x000fe20000000000 */
[----:B------:R-:W-:Y:S01]  /*2420*/  @!P1 IMAD.IADD R183, R183, 0x1, -R2 ;  /* 0x00000001b7b79824 */ /* 0x000fe200078e0a02 */
[----:B------:R-:W-:Y:S01]  /*2430*/  ISETP.GE.AND P1, PT, R12, RZ, PT ;  /* 0x000000ff0c00720c */ /* 0x000fe20003f26270 */
[----:B------:R-:W-:Y:S01]  /*2440*/  IMAD.HI.U32 R6, R3, R185, RZ ;  /* 0x000000b903067227 */ /* 0x000fe200078e00ff */
[----:B------:R-:W-:-:S02]  /*2450*/  ISETP.GT.U32.AND P4, PT, R2, R218, PT ;  /* 0x000000da0200720c */ /* 0x000fc40003f84070 */
[----:B------:R-:W-:Y:S01]  /*2460*/  IADD3 R12, R5, 0x16, RZ ;  /* 0x00000016050c7810 */ /* 0x000fe20007ffe0ff */
[----:B------:R-:W-:Y:S01]  /*2470*/  @!P5 IMAD.MOV R217, RZ, RZ, -R217 ;  /* 0x000000ffffd9d224 */ /* 0x000fe200078e0ad9 */
[----:B------:R-:W-:Y:S01]  /*2480*/  ISETP.GT.U32.AND P5, PT, R2, R183, PT ;  /* 0x000000b70200720c */ /* 0x000fe20003fa4070 */
[----:B------:R-:W-:-:S04]  /*2490*/  IMAD.HI.U32 R7, R3, R187, RZ ;  /* 0x000000bb03077227 */ /* 0x000fc800078e00ff */
[----:B------:R-:W-:Y:S02]  /*24a0*/  IMAD.MOV R6, RZ, RZ, -R6 ;  /* 0x000000ffff067224 */ /* 0x000fe400078e0a06 */
[--C-:B------:R-:W-:Y:S01]  /*24b0*/  @!P3 IMAD.IADD R159, R159, 0x1, -R2.reuse ;  /* 0x000000019f9fb824 */ /* 0x100fe200078e0a02 */
[----:B------:R-:W-:Y:S01]  /*24c0*/  ISETP.GE.AND P3, PT, R8, RZ, PT ;  /* 0x000000ff0800720c */ /* 0x000fe20003f66270 */
[----:B------:R-:W-:Y:S02]  /*24d0*/  IMAD.MOV R7, RZ, RZ, -R7 ;  /* 0x000000ffff077224 */ /* 0x000fe400078e0a07 */
[C---:B------:R-:W-:Y:S02]  /*24e0*/  IMAD R185, R2.reuse, R6, R185 ;  /* 0x0000000602b97224 */ /* 0x040fe400078e02b9 */
[C---:B------:R-:W-:Y:S02]  /*24f0*/  IMAD R187, R2.reuse, R7, R187 ;  /* 0x0000000702bb7224 */ /* 0x040fe400078e02bb */
[----:B------:R-:W-:Y:S01]  /*2500*/  @!P2 IMAD.MOV R159, RZ, RZ, -R159 ;  /* 0x000000ffff9fa224 */ /* 0x000fe200078e0a9f */
[----:B------:R-:W-:Y:S01]  /*2510*/  ISETP.GT.U32.AND P2, PT, R2, R185, PT ;  /* 0x000000b90200720c */ /* 0x000fe20003f44070 */
[----:B------:R-:W-:-:S02]  /*2520*/  @!P4 IMAD.IADD R218, R218, 0x1, -R2 ;  /* 0x00000001dadac824 */ /* 0x000fc400078e0a02 */
[----:B------:R-:W-:Y:S01]  /*2530*/  @!P5 IMAD.IADD R183, R183, 0x1, -R2 ;  /* 0x00000001b7b7d824 */ /* 0x000fe200078e0a02 */
[C---:B------:R-:W-:Y:S01]  /*2540*/  ISETP.GT.U32.AND P5, PT, R2.reuse, R187, PT ;  /* 0x000000bb0200720c */ /* 0x040fe20003fa4070 */
[----:B------:R-:W-:Y:S01]  /*2550*/  IMAD.HI.U32 R8, R3, R220, RZ ;  /* 0x000000dc03087227 */ /* 0x000fe200078e00ff */
[----:B------:R-:W-:-:S03]  /*2560*/  ISETP.GT.U32.AND P4, PT, R2, R218, PT ;  /* 0x000000da0200720c */ /* 0x000fc60003f84070 */
[----:B------:R-:W-:Y:S01]  /*2570*/  IMAD.MOV R13, RZ, RZ, -R8 ;  /* 0x000000ffff0d7224 */ /* 0x000fe200078e0a08 */
[----:B------:R-:W-:Y:S01]  /*2580*/  IABS R8, R12 ;  /* 0x0000000c00087213 */ /* 0x000fe20000000000 */
[----:B------:R-:W-:-:S04]  /*2590*/  IMAD.HI.U32 R7, R3, R25, RZ ;  /* 0x0000001903077227 */ /* 0x000fc800078e00ff */
[--C-:B------:R-:W-:Y:S01]  /*25a0*/  @!P2 IMAD.IADD R185, R185, 0x1, -R2.reuse ;  /* 0x00000001b9b9a824 */ /* 0x100fe200078e0a02 */
[----:B------:R-:W-:Y:S01]  /*25b0*/  ISETP.GE.AND P2, PT, R20, RZ, PT ;  /* 0x000000ff1400720c */ /* 0x000fe20003f46270 */
[--C-:B------:R-:W-:Y:S01]  /*25c0*/  @!P5 IMAD.IADD R187, R187, 0x1, -R2.reuse ;  /* 0x00000001bbbbd824 */ /* 0x100fe200078e0a02 */
[----:B------:R-:W-:Y:S01]  /*25d0*/  IADD3 R20, R5, 0x12, RZ ;  /* 0x0000001205147810 */ /* 0x000fe20007ffe0ff */
[----:B------:R-:W-:Y:S01]  /*25e0*/  IMAD.HI.U32 R6, R3, R8, RZ ;  /* 0x0000000803067227 */ /* 0x000fe200078e00ff */
[----:B------:R-:W-:Y:S02]  /*25f0*/  ISETP.GT.U32.AND P5, PT, R2, R185, PT ;  /* 0x000000b90200720c */ /* 0x000fe40003fa4070 */
[----:B------:R-:W-:Y:S01]  /*2600*/  IABS R31, R20 ;  /* 0x00000014001f7213 */ /* 0x000fe20000000000 */
[----:B------:R-:W-:Y:S02]  /*2610*/  @!P4 IMAD.IADD R218, R218, 0x1, -R2 ;  /* 0x00000001dadac824 */ /* 0x000fe400078e0a02 */
[----:B------:R-:W-:-:S02]  /*2620*/  IMAD R220, R2, R13, R220 ;  /* 0x0000000d02dc7224 */ /* 0x000fc400078e02dc */
[----:B------:R-:W-:Y:S02]  /*2630*/  IMAD.MOV R13, RZ, RZ, -R6 ;  /* 0x000000ffff0d7224 */ /* 0x000fe400078e0a06 */
[----:B------:R-:W-:Y:S01]  /*2640*/  @!P6 IMAD.MOV R218, RZ, RZ, -R218 ;  /* 0x000000ffffdae224 */ /* 0x000fe200078e0ada */
[----:B------:R-:W-:Y:S01]  /*2650*/  ISETP.GE.AND P6, PT, R12, RZ, PT ;  /* 0x000000ff0c00720c */ /* 0x000fe20003fc6270 */
[----:B------:R-:W-:Y:S01]  /*2660*/  IMAD.MOV R12, RZ, RZ, -R7 ;  /* 0x000000ffff0c7224 */ /* 0x000fe200078e0a07 */
[C---:B------:R-:W-:Y:S01]  /*2670*/  ISETP.GT.U32.AND P4, PT, R2.reuse, R220, PT ;  /* 0x000000dc0200720c */ /* 0x040fe20003f84070 */
[C---:B------:R-:W-:Y:S01]  /*2680*/  IMAD R7, R2.reuse, R13, R8 ;  /* 0x0000000d02077224 */ /* 0x040fe200078e0208 */
[----:B------:R-:W-:Y:S01]  /*2690*/  IADD3 R13, R5, 0x13, RZ ;  /* 0x00000013050d7810 */ /* 0x000fe20007ffe0ff */
[----:B------:R-:W-:Y:S01]  /*26a0*/  @!P0 IMAD.MOV R183, RZ, RZ, -R183 ;  /* 0x000000ffffb78224 */ /* 0x000fe200078e0ab7 */
[C---:B------:R-:W-:Y:S01]  /*26b0*/  ISETP.GT.U32.AND P0, PT, R2.reuse, R187, PT ;  /* 0x000000bb0200720c */ /* 0x040fe20003f04070 */
[----:B------:R-:W-:Y:S01]  /*26c0*/  @!P5 IMAD.IADD R185, R185, 0x1, -R2 ;  /* 0x00000001b9b9d824 */ /* 0x000fe200078e0a02 */
[----:B------:R-:W-:Y:S01]  /*26d0*/  ISETP.GT.U32.AND P5, PT, R2, R7, PT ;  /* 0x000000070200720c */ /* 0x000fe20003fa4070 */
[----:B------:R-:W-:Y:S01]  /*26e0*/  IMAD.HI.U32 R6, R3, R27, RZ ;  /* 0x0000001b03067227 */ /* 0x000fe200078e00ff */
[----:B------:R-:W-:-:S03]  /*26f0*/  IABS R29, R13 ;  /* 0x0000000d001d7213 */ /* 0x000fc60000000000 */
[----:B------:R-:W-:Y:S01]  /*2700*/  IMAD R25, R2, R12, R25 ;  /* 0x0000000c02197224 */ /* 0x000fe200078e0219 */
[----:B------:R-:W-:Y:S01]  /*2710*/  IADD3 R12, R5, 0x10, RZ ;  /* 0x00000010050c7810 */ /* 0x000fe20007ffe0ff */
[----:B------:R-:W-:Y:S02]  /*2720*/  IMAD.MOV R6, RZ, RZ, -R6 ;  /* 0x000000ffff067224 */ /* 0x000fe400078e0a06 */
[--C-:B------:R-:W-:Y:S01]  /*2730*/  @!P4 IMAD.IADD R220, R220, 0x1, -R2.reuse ;  /* 0x00000001dcdcc824 */ /* 0x100fe200078e0a02 */
[----:B------:R-:W-:Y:S01]  /*2740*/  IABS R39, R12 ;  /* 0x0000000c00277213 */ /* 0x000fe20000000000 */
[--C-:B------:R-:W-:Y:S01]  /*2750*/  @!P0 IMAD.IADD R187, R187, 0x1, -R2.reuse ;  /* 0x00000001bbbb8824 */ /* 0x100fe200078e0a02 */
[C---:B------:R-:W-:Y:S01]  /*2760*/  ISETP.GT.U32.AND P0, PT, R2.reuse, R25, PT ;  /* 0x000000190200720c */ /* 0x040fe20003f04070 */
[C---:B------:R-:W-:Y:S01]  /*2770*/  IMAD R27, R2.reuse, R6, R27 ;  /* 0x00000006021b7224 */ /* 0x040fe200078e021b */
[----:B------:R-:W-:Y:S01]  /*2780*/  ISETP.GT.U32.AND P4, PT, R2, R220, PT ;  /* 0x000000dc0200720c */ /* 0x000fe20003f84070 */
[----:B------:R-:W-:-:S02]  /*2790*/  @!P5 IMAD.IADD R7, R7, 0x1, -R2 ;  /* 0x000000010707d824 */ /* 0x000fc400078e0a02 */
[----:B------:R-:W-:Y:S01]  /*27a0*/  @!P3 IMAD.MOV R185, RZ, RZ, -R185 ;  /* 0x000000ffffb9b224 */ /* 0x000fe200078e0ab9 */
[C---:B------:R-:W-:Y:S01]  /*27b0*/  ISETP.GT.U32.AND P5, PT, R2.reuse, R27, PT ;  /* 0x0000001b0200720c */ /* 0x040fe20003fa4070 */
[----:B------:R-:W-:Y:S01]  /*27c0*/  IMAD.HI.U32 R8, R3, R31, RZ ;  /* 0x0000001f03087227 */ /* 0x000fe200078e00ff */
[----:B------:R-:W-:-:S03]  /*27d0*/  ISETP.GT.U32.AND P3, PT, R2, R7, PT ;  /* 0x000000070200720c */ /* 0x000fc60003f64070 */
[----:B------:R-:W-:-:S04]  /*27e0*/  IMAD.HI.U32 R6, R3, R29, RZ ;  /* 0x0000001d03067227 */ /* 0x000fc800078e00ff */
[----:B------:R-:W-:Y:S02]  /*27f0*/  IMAD.MOV R8, RZ, RZ, -R8 ;  /* 0x000000ffff087224 */ /* 0x000fe400078e0a08 */
[----:B------:R-:W-:Y:S02]  /*2800*/  IMAD.MOV R6, RZ, RZ, -R6 ;  /* 0x000000ffff067224 */ /* 0x000fe400078e0a06 */
[--C-:B------:R-:W-:Y:S01]  /*2810*/  @!P0 IMAD.IADD R25, R25, 0x1, -R2.reuse ;  /* 0x0000000119198824 */ /* 0x100fe200078e0a02 */
[----:B------:R-:W-:Y:S01]  /*2820*/  ISETP.GE.AND P0, PT, R28, RZ, PT ;  /* 0x000000ff1c00720c */ /* 0x000fe20003f06270 */
[C---:B------:R-:W-:Y:S02]  /*2830*/  IMAD R31, R2.reuse, R8, R31 ;  /* 0x00000008021f7224 */ /* 0x040fe400078e021f */
[C---:B------:R-:W-:Y:S02]  /*2840*/  IMAD R29, R2.reuse, R6, R29 ;  /* 0x00000006021d7224 */ /* 0x040fe400078e021d */
[--C-:B------:R-:W-:Y:S01]  /*2850*/  @!P5 IMAD.IADD R27, R27, 0x1, -R2.reuse ;  /* 0x000000011b1bd824 */ /* 0x100fe200078e0a02 */
[----:B------:R-:W1:Y:S01]  /*2860*/  I2F.RP R6, R32 ;  /* 0x0000002000067306 */ /* 0x000e620000209400 */
[----:B------:R-:W-:Y:S01]  /*2870*/  ISETP.GT.U32.AND P5, PT, R2, R25, PT ;  /* 0x000000190200720c */ /* 0x000fe20003fa4070 */
[--C-:B------:R-:W-:Y:S01]  /*2880*/  @!P4 IMAD.IADD R220, R220, 0x1, -R2.reuse ;  /* 0x00000001dcdcc824 */ /* 0x100fe200078e0a02 */
[----:B------:R-:W-:Y:S01]  /*2890*/  ISETP.GE.AND P4, PT, R26, RZ, PT ;  /* 0x000000ff1a00720c */ /* 0x000fe20003f86270 */
[----:B------:R-:W-:Y:S01]  /*28a0*/  @!P3 IMAD.IADD R7, R7, 0x1, -R2 ;  /* 0x000000010707b824 */ /* 0x000fe200078e0a02 */
[C---:B------:R-:W-:Y:S01]  /*28b0*/  ISETP.GT.U32.AND P3, PT, R2.reuse, R31, PT ;  /* 0x0000001f0200720c */ /* 0x040fe20003f64070 */
[----:B------:R-:W-:Y:S01]  /*28c0*/  @!P1 IMAD.MOV R187, RZ, RZ, -R187 ;  /* 0x000000ffffbb9224 */ /* 0x000fe200078e0abb */
[----:B------:R-:W-:Y:S01]  /*28d0*/  IADD3 R26, R5, 0x11, RZ ;  /* 0x00000011051a7810 */ /* 0x000fe20007ffe0ff */
[----:B------:R-:W-:Y:S01]  /*28e0*/  @!P2 IMAD.MOV R220, RZ, RZ, -R220 ;  /* 0x000000ffffdca224 */ /* 0x000fe200078e0adc */
[----:B------:R-:W-:Y:S01]  /*28f0*/  ISETP.GT.U32.AND P1, PT, R2, R27, PT ;  /* 0x0000001b0200720c */ /* 0x000fe20003f24070 */
[----:B------:R-:W-:Y:S01]  /*2900*/  IMAD.HI.U32 R28, R3, R55, RZ ;  /* 0x00000037031c7227 */ /* 0x000fe200078e00ff */
[----:B------:R-:W-:-:S02]  /*2910*/  IABS R37, R26 ;  /* 0x0000001a00257213 */ /* 0x000fc40000000000 */
[----:B------:R-:W-:Y:S01]  /*2920*/  ISETP.GT.U32.AND P2, PT, R2, R29, PT ;  /* 0x0000001d0200720c */ /* 0x000fe20003f44070 */
[--C-:B------:R-:W-:Y:S01]  /*2930*/  @!P5 IMAD.IADD R25, R25, 0x1, -R2.reuse ;  /* 0x000000011919d824 */ /* 0x100fe200078e0a02 */
[----:B------:R-:W-:Y:S01]  /*2940*/  ISETP.GE.AND P5, PT, R13, RZ, PT ;  /* 0x000000ff0d00720c */ /* 0x000fe20003fa6270 */
[----:B------:R-:W-:Y:S01]  /*2950*/  IMAD.HI.U32 R8, R3, R37, RZ ;  /* 0x0000002503087227 */ /* 0x000fe200078e00ff */
[----:B-1----:R-:W1:Y:S03]  /*2960*/  MUFU.RCP R6, R6 ;  /* 0x0000000600067308 */ /* 0x002e660000001000 */
[----:B------:R-:W-:Y:S02]  /*2970*/  IMAD.MOV.U32 R13, RZ, RZ, R7 ;  /* 0x000000ffff0d7224 */ /* 0x000fe400078e0007 */
[----:B------:R-:W-:Y:S02]  /*2980*/  @!P3 IMAD.IADD R31, R31, 0x1, -R2 ;  /* 0x000000011f1fb824 */ /* 0x000fe400078e0a02 */
[----:B------:R-:W-:-:S02]  /*2990*/  IMAD.MOV R8, RZ, RZ, -R8 ;  /* 0x000000ffff087224 */ /* 0x000fc400078e0a08 */
[----:B------:R-:W-:Y:S01]  /*29a0*/  @!P6 IMAD.MOV R13, RZ, RZ, -R13 ;  /* 0x000000ffff0de224 */ /* 0x000fe200078e0a0d */
[C---:B------:R-:W-:Y:S01]  /*29b0*/  ISETP.GT.U32.AND P6, PT, R2.reuse, R31, PT ;  /* 0x0000001f0200720c */ /* 0x040fe20003fc4070 */
[----:B------:R-:W-:Y:S02]  /*29c0*/  IMAD R37, R2, R8, R37 ;  /* 0x0000000802257224 */ /* 0x000fe400078e0225 */
[----:B------:R-:W-:Y:S01]  /*29d0*/  IMAD.HI.U32 R8, R3, R39, RZ ;  /* 0x0000002703087227 */ /* 0x000fe200078e00ff */
[----:B-1----:R-:W-:-:S03]  /*29e0*/  IADD3 R6, R6, 0xffffffe, RZ ;  /* 0x0ffffffe06067810 */ /* 0x002fc60007ffe0ff */
[----:B------:R-:W-:Y:S01]  /*29f0*/  @!P1 IMAD.IADD R27, R27, 0x1, -R2 ;  /* 0x000000011b1b9824 */ /* 0x000fe200078e0a02 */
[----:B------:R-:W-:Y:S01]  /*2a00*/  ISETP.GE.AND P1, PT, R20, RZ, PT ;  /* 0x000000ff1400720c */ /* 0x000fe20003f26270 */
[----:B------:R-:W-:Y:S01]  /*2a10*/  IMAD.MOV R20, RZ, RZ, -R8 ;  /* 0x000000ffff147224 */ /* 0x000fe200078e0a08 */
[----:B------:R1:W2:Y:S01]  /*2a20*/  F2I.FTZ.U32.TRUNC.NTZ R7, R6 ;  /* 0x0000000600077305 */ /* 0x0002a2000021f000 */
[----:B------:R-:W-:Y:S01]  /*2a30*/  @!P0 IMAD.MOV R27, RZ, RZ, -R27 ;  /* 0x000000ffff1b8224 */ /* 0x000fe200078e0a1b */
[C---:B------:R-:W-:Y:S01]  /*2a40*/  ISETP.GT.U32.AND P0, PT, R2.reuse, R37, PT ;  /* 0x000000250200720c */ /* 0x040fe20003f04070 */
[----:B------:R-:W-:Y:S01]  /*2a50*/  IMAD R39, R2, R20, R39 ;  /* 0x0000001402277224 */ /* 0x000fe200078e0227 */
[----:B------:R-:W-:Y:S01]  /*2a60*/  IADD3 R8, R5, 0xf, RZ ;  /* 0x0000000f05087810 */ /* 0x000fe20007ffe0ff */
[--C-:B------:R-:W-:Y:S01]  /*2a70*/  @!P2 IMAD.IADD R29, R29, 0x1, -R2.reuse ;  /* 0x000000011d1da824 */ /* 0x100fe200078e0a02 */
[----:B------:R-:W-:Y:S01]  /*2a80*/  ISETP.GE.AND P2, PT, R26, RZ, PT ;  /* 0x000000ff1a00720c */ /* 0x000fe20003f46270 */
[----:B------:R-:W-:Y:S01]  /*2a90*/  @!P6 IMAD.IADD R31, R31, 0x1, -R2 ;  /* 0x000000011f1fe824 */ /* 0x000fe200078e0a02 */
[C---:B------:R-:W-:Y:S01]  /*2aa0*/  ISETP.GT.U32.AND P6, PT, R2.reuse, R39, PT ;  /* 0x000000270200720c */ /* 0x040fe20003fc4070 */
[----:B------:R-:W-:Y:S01]  /*2ab0*/  @!P4 IMAD.MOV R25, RZ, RZ, -R25 ;  /* 0x000000ffff19c224 */ /* 0x000fe200078e0a19 */
[----:B------:R-:W-:Y:S01]  /*2ac0*/  ISETP.GT.U32.AND P3, PT, R2, R29, PT ;  /* 0x0000001d0200720c */ /* 0x000fe20003f64070 */
[----:B------:R-:W-:Y:S01]  /*2ad0*/  @!P1 IMAD.MOV R31, RZ, RZ, -R31 ;  /* 0x000000ffff1f9224 */ /* 0x000fe200078e0a1f */
[----:B------:R-:W-:Y:S01]  /*2ae0*/  IABS R20, R8 ;  /* 0x0000000800147213 */ /* 0x000fe20000000000 */
[----:B------:R-:W-:Y:S01]  /*2af0*/  IMAD.MOV R28, RZ, RZ, -R28 ;  /* 0x000000ffff1c7224 */ /* 0x000fe200078e0a1c */
[----:B-1----:R-:W-:Y:S01]  /*2b00*/  IADD3 R6, R5, 0xe, RZ ;  /* 0x0000000e05067810 */ /* 0x002fe20007ffe0ff */
[--C-:B------:R-:W-:Y:S01]  /*2b10*/  @!P0 IMAD.IADD R37, R37, 0x1, -R2.reuse ;  /* 0x0000000125258824 */ /* 0x100fe200078e0a02 */
[----:B------:R-:W-:Y:S01]  /*2b20*/  ISETP.GE.AND P4, PT, R12, RZ, PT ;  /* 0x000000ff0c00720c */ /* 0x000fe20003f86270 */
[----:B--2---:R-:W-:Y:S01]  /*2b30*/  IMAD.MOV R43, RZ, RZ, -R7 ;  /* 0x000000ffff2b7224 */ /* 0x004fe200078e0a07 */
[----:B------:R-:W-:Y:S01]  /*2b40*/  IABS R26, R6 ;  /* 0x00000006001a7213 */ /* 0x000fe20000000000 */
[----:B------:R-:W-:Y:S01]  /*2b50*/  IMAD R55, R2, R28, R55 ;  /* 0x0000001c02377224 */ /* 0x000fe200078e0237 */
[----:B------:R-:W-:Y:S01]  /*2b60*/  ISETP.GE.AND P0, PT, R6, RZ, PT ;  /* 0x000000ff0600720c */ /* 0x000fe20003f06270 */
[--C-:B------:R-:W-:Y:S01]  /*2b70*/  @!P6 IMAD.IADD R39, R39, 0x1, -R2.reuse ;  /* 0x000000012727e824 */ /* 0x100fe200078e0a02 */
[----:B------:R-:W-:Y:S01]  /*2b80*/  ISETP.GT.U32.AND P6, PT, R2, R37, PT ;  /* 0x000000250200720c */ /* 0x000fe20003fc4070 */
[----:B------:R-:W-:Y:S01]  /*2b90*/  @!P3 IMAD.IADD R29, R29, 0x1, -R2 ;  /* 0x000000011d1db824 */ /* 0x000fe200078e0a02 */
[----:B------:R-:W-:Y:S01]  /*2ba0*/  ISETP.GE.AND P3, PT, R8, RZ, PT ;  /* 0x000000ff0800720c */ /* 0x000fe20003f66270 */
[----:B------:R-:W-:Y:S01]  /*2bb0*/  IMAD.HI.U32 R8, R3, R20, RZ ;  /* 0x0000001403087227 */ /* 0x000fe200078e00ff */
[----:B------:R-:W-:-:S03]  /*2bc0*/  IADD3 R28, R5, 0x8, RZ ;  /* 0x00000008051c7810 */ /* 0x000fc60007ffe0ff */
[----:B------:R-:W-:Y:S02]  /*2bd0*/  IMAD.MOV.U32 R6, RZ, RZ, RZ ;  /* 0x000000ffff067224 */ /* 0x000fe400078e00ff */
[----:B------:R-:W-:Y:S02]  /*2be0*/  IMAD R43, R43, R32, RZ ;  /* 0x000000202b2b7224 */ /* 0x000fe400078e02ff */
[----:B------:R-:W-:Y:S01]  /*2bf0*/  IMAD.MOV R45, RZ, RZ, -R8 ;  /* 0x000000ffff2d7224 */ /* 0x000fe200078e0a08 */
[----:B------:R-:W-:Y:S01]  /*2c00*/  IADD3 R8, R5, 0xd, RZ ;  /* 0x0000000d05087810 */ /* 0x000fe20007ffe0ff */
[----:B------:R-:W-:-:S03]  /*2c10*/  IMAD.HI.U32 R6, R7, R43, R6 ;  /* 0x0000002b07067227 */ /* 0x000fc600078e0006 */
[----:B------:R-:W-:Y:S01]  /*2c20*/  ISETP.GE.AND P1, PT, R8, RZ, PT ;  /* 0x000000ff0800720c */ /* 0x000fe20003f26270 */
[----:B------:R-:W-:Y:S01]  /*2c30*/  IMAD R7, R2, R45, R20 ;  /* 0x0000002d02077224 */ /* 0x000fe200078e0214 */
[----:B------:R-:W-:Y:S01]  /*2c40*/  IADD3 R20, R5, 0xb, RZ ;  /* 0x0000000b05147810 */ /* 0x000fe20007ffe0ff */
[----:B------:R-:W-:Y:S02]  /*2c50*/  @!P6 IMAD.IADD R37, R37, 0x1, -R2 ;  /* 0x000000012525e824 */ /* 0x000fe400078e0a02 */
[----:B------:R-:W-:Y:S01]  /*2c60*/  IMAD.HI.U32 R12, R3, R26, RZ ;  /* 0x0000001a030c7227 */ /* 0x000fe200078e00ff */
[----:B------:R-:W-:-:S03]  /*2c70*/  IABS R51, R20 ;  /* 0x0000001400337213 */ /* 0x000fc60000000000 */
[----:B------:R-:W-:Y:S01]  /*2c80*/  @!P2 IMAD.MOV R37, RZ, RZ, -R37 ;  /* 0x000000ffff25a224 */ /* 0x000fe200078e0a25 */
[C---:B------:R-:W-:Y:S01]  /*2c90*/  ISETP.GT.U32.AND P2, PT, R2.reuse, R7, PT ;  /* 0x000000070200720c */ /* 0x040fe20003f44070 */
[----:B------:R-:W-:Y:S01]  /*2ca0*/  IMAD.MOV R47, RZ, RZ, -R12 ;  /* 0x000000ffff2f7224 */ /* 0x000fe200078e0a0c */
[----:B------:R-:W-:Y:S01]  /*2cb0*/  IADD3 R12, R5, 0xc, RZ ;  /* 0x0000000c050c7810 */ /* 0x000fe20007ffe0ff */
[----:B------:R-:W-:Y:S01]  /*2cc0*/  @!P5 IMAD.MOV R29, RZ, RZ, -R29 ;  /* 0x000000ffff1dd224 */ /* 0x000fe200078e0a1d */
[C---:B------:R-:W-:Y:S01]  /*2cd0*/  ISETP.GT.U32.AND P5, PT, R2.reuse, R39, PT ;  /* 0x000000270200720c */ /* 0x040fe20003fa4070 */
[----:B------:R-:W-:Y:S01]  /*2ce0*/  IMAD R45, R2, R47, R26 ;  /* 0x0000002f022d7224 */ /* 0x000fe200078e021a */
[----:B------:R-:W-:Y:S01]  /*2cf0*/  IABS R47, R8 ;  /* 0x00000008002f7213 */ /* 0x000fe20000000000 */
[----:B------:R-:W-:Y:S01]  /*2d00*/  IMAD.HI.U32 R6, R6, R57, RZ ;  /* 0x0000003906067227 */ /* 0x000fe200078e00ff */
[----:B------:R-:W-:Y:S02]  /*2d10*/  IABS R49, R12 ;  /* 0x0000000c00317213 */ /* 0x000fe40000000000 */
[----:B------:R-:W-:Y:S01]  /*2d20*/  ISETP.GE.AND P6, PT, R12, RZ, PT ;  /* 0x000000ff0c00720c */ /* 0x000fe20003fc6270 */
[----:B------:R-:W-:Y:S01]  /*2d30*/  IMAD.HI.U32 R8, R3, R47, RZ ;  /* 0x0000002f03087227 */ /* 0x000fe200078e00ff */
[----:B------:R-:W-:-:S03]  /*2d40*/  IADD3 R26, R5, 0xa, RZ ;  /* 0x0000000a051a7810 */ /* 0x000fc60007ffe0ff */
[----:B------:R-:W-:Y:S01]  /*2d50*/  @!P2 IMAD.IADD R7, R7, 0x1, -R2 ;  /* 0x000000010707a824 */ /* 0x000fe200078e0a02 */
[----:B------:R-:W-:Y:S01]  /*2d60*/  IABS R53, R26 ;  /* 0x0000001a00357213 */ /* 0x000fe20000000000 */
[----:B------:R-:W-:Y:S02]  /*2d70*/  IMAD.MOV R8, RZ, RZ, -R8 ;  /* 0x000000ffff087224 */ /* 0x000fe400078e0a08 */
[----:B------:R-:W-:Y:S01]  /*2d80*/  IMAD.HI.U32 R12, R3, R49, RZ ;  /* 0x00000031030c7227 */ /* 0x000fe200078e00ff */
[----:B------:R-:W-:-:S03]  /*2d90*/  ISETP.GT.U32.AND P2, PT, R2, R7, PT ;  /* 0x000000070200720c */ /* 0x000fc60003f44070 */
[----:B------:R-:W-:Y:S02]  /*2da0*/  IMAD R47, R2, R8, R47 ;  /* 0x00000008022f7224 */ /* 0x000fe400078e022f */
[----:B------:R-:W-:Y:S02]  /*2db0*/  IMAD.MOV R12, RZ, RZ, -R12 ;  /* 0x000000ffff0c7224 */ /* 0x000fe400078e0a0c */
[----:B------:R-:W-:Y:S01]  /*2dc0*/  @!P5 IMAD.IADD R39, R39, 0x1, -R2 ;  /* 0x000000012727d824 */ /* 0x000fe200078e0a02 */
[----:B------:R-:W-:Y:S01]  /*2dd0*/  ISETP.GE.AND P5, PT, R20, RZ, PT ;  /* 0x000000ff1400720c */ /* 0x000fe20003fa6270 */
[----:B------:R-:W-:Y:S02]  /*2de0*/  IMAD R49, R2, R12, R49 ;  /* 0x0000000c02317224 */ /* 0x000fe400078e0231 */
[----:B------:R-:W-:-:S04]  /*2df0*/  IMAD.HI.U32 R20, R3, R51, RZ ;  /* 0x0000003303147227 */ /* 0x000fc800078e00ff */
[----:B------:R-:W-:Y:S01]  /*2e00*/  @!P2 IMAD.IADD R7, R7, 0x1, -R2 ;  /* 0x000000010707a824 */ /* 0x000fe200078e0a02 */
[----:B------:R-:W-:Y:S01]  /*2e10*/  ISETP.GT.U32.AND P2, PT, R2, R45, PT ;  /* 0x0000002d0200720c */ /* 0x000fe20003f44070 */
[----:B------:R-:W-:Y:S02]  /*2e20*/  IMAD.MOV R20, RZ, RZ, -R20 ;  /* 0x000000ffff147224 */ /* 0x000fe400078e0a14 */
[----:B------:R-:W-:Y:S02]  /*2e30*/  IMAD.MOV.U32 R43, RZ, RZ, R7 ;  /* 0x000000ffff2b7224 */ /* 0x000fe400078e0007 */
[----:B------:R-:W-:Y:S01]  /*2e40*/  @!P4 IMAD.MOV R39, RZ, RZ, -R39 ;  /* 0x000000ffff27c224 */ /* 0x000fe200078e0a27 */
[----:B------:R-:W-:Y:S01]  /*2e50*/  ISETP.GE.AND P4, PT, R26, RZ, PT ;  /* 0x000000ff1a00720c */ /* 0x000fe20003f86270 */
[----:B------:R-:W-:Y:S01]  /*2e60*/  @!P3 IMAD.MOV R43, RZ, RZ, -R43 ;  /* 0x000000ffff2bb224 */ /* 0x000fe200078e0a2b */
[C---:B------:R-:W-:Y:S01]  /*2e70*/  ISETP.GT.U32.AND P3, PT, R2.reuse, R47, PT ;  /* 0x0000002f0200720c */ /* 0x040fe20003f64070 */
[----:B------:R-:W-:Y:S01]  /*2e80*/  IMAD R51, R2, R20, R51 ;  /* 0x0000001402337224 */ /* 0x000fe200078e0233 */
[----:B------:R-:W-:Y:S01]  /*2e90*/  IABS R20, R28 ;  /* 0x0000001c00147213 */ /* 0x000fe20000000000 */
[----:B------:R-:W-:-:S04]  /*2ea0*/  IMAD.HI.U32 R26, R3, R53, RZ ;  /* 0x00000035031a7227 */ /* 0x000fc800078e00ff */
[----:B------:R-:W-:Y:S02]  /*2eb0*/  @!P2 IMAD.IADD R45, R45, 0x1, -R2 ;  /* 0x000000012d2da824 */ /* 0x000fe400078e0a02 */
[----:B------:R-:W-:Y:S02]  /*2ec0*/  IMAD.MOV R26, RZ, RZ, -R26 ;  /* 0x000000ffff1a7224 */ /* 0x000fe400078e0a1a */
[----:B------:R-:W-:Y:S01]  /*2ed0*/  IMAD.HI.U32 R8, R3, R59, RZ ;  /* 0x0000003b03087227 */ /* 0x000fe200078e00ff */
[----:B------:R-:W-:-:S03]  /*2ee0*/  ISETP.GT.U32.AND P2, PT, R2, R45, PT ;  /* 0x0000002d0200720c */ /* 0x000fc60003f44070 */
[----:B------:R-:W-:Y:S02]  /*2ef0*/  @!P3 IMAD.IADD R47, R47, 0x1, -R2 ;  /* 0x000000012f2fb824 */ /* 0x000fe400078e0a02 */
[C---:B------:R-:W-:Y:S02]  /*2f00*/  IMAD R53, R2.reuse, R26, R53 ;  /* 0x0000001a02357224 */ /* 0x040fe400078e0235 */
[----:B------:R-:W-:Y:S01]  /*2f10*/  IMAD.HI.U32 R7, R3, R20, RZ ;  /* 0x0000001403077227 */ /* 0x000fe200078e00ff */
[----:B------:R-:W-:-:S03]  /*2f20*/  ISETP.GT.U32.AND P3, PT, R2, R47, PT ;  /* 0x0000002f0200720c */ /* 0x000fc60003f64070 */
[----:B------:R-:W-:Y:S02]  /*2f30*/  IMAD.MOV R26, RZ, RZ, -R8 ;  /* 0x000000ffff1a7224 */ /* 0x000fe400078e0a08 */
[----:B------:R-:W-:Y:S01]  /*2f40*/  @!P2 IMAD.IADD R45, R45, 0x1, -R2 ;  /* 0x000000012d2da824 */ /* 0x000fe200078e0a02 */
[C---:B------:R-:W-:Y:S01]  /*2f50*/  ISETP.GT.U32.AND P2, PT, R2.reuse, R49, PT ;  /* 0x000000310200720c */ /* 0x040fe20003f44070 */
[----:B------:R-:W-:Y:S02]  /*2f60*/  IMAD.MOV R7, RZ, RZ, -R7 ;  /* 0x000000ffff077224 */ /* 0x000fe400078e0a07 */
[C---:B------:R-:W-:Y:S01]  /*2f70*/  IMAD R59, R2.reuse, R26, R59 ;  /* 0x0000001a023b7224 */ /* 0x040fe200078e023b */
[----:B------:R-:W-:Y:S01]  /*2f80*/  IADD3 R26, R5, 0x3, RZ ;  /* 0x00000003051a7810 */ /* 0x000fe20007ffe0ff */
[C---:B------:R-:W-:Y:S02]  /*2f90*/  IMAD R7, R2.reuse, R7, R20 ;  /* 0x0000000702077224 */ /* 0x040fe400078e0214 */
[--C-:B------:R-:W-:Y:S01]  /*2fa0*/  @!P3 IMAD.IADD R47, R47, 0x1, -R2.reuse ;  /* 0x000000012f2fb824 */ /* 0x100fe200078e0a02 */
[C---:B------:R-:W-:Y:S01]  /*2fb0*/  ISETP.GT.U32.AND P3, PT, R2.reuse, R51, PT ;  /* 0x000000330200720c */ /* 0x040fe20003f64070 */
[----:B------:R-:W-:Y:S01]  /*2fc0*/  @!P0 IMAD.MOV R45, RZ, RZ, -R45 ;  /* 0x000000ffff2d8224 */ /* 0x000fe200078e0a2d */
[C---:B------:R-:W-:Y:S01]  /*2fd0*/  ISETP.GT.U32.AND P0, PT, R2.reuse, R53, PT ;  /* 0x000000350200720c */ /* 0x040fe20003f04070 */
[----:B------:R-:W-:Y:S01]  /*2fe0*/  @!P1 IMAD.MOV R47, RZ, RZ, -R47 ;  /* 0x000000ffff2f9224 */ /* 0x000fe200078e0a2f */
[----:B------:R-:W-:Y:S01]  /*2ff0*/  ISETP.GT.U32.AND P1, PT, R2, R55, PT ;  /* 0x000000370200720c */ /* 0x000fe20003f24070 */
[----:B------:R-:W-:Y:S01]  /*3000*/  @!P2 IMAD.IADD R49, R49, 0x1, -R2 ;  /* 0x000000013131a824 */ /* 0x000fe200078e0a02 */
[----:B------:R-:W-:Y:S01]  /*3010*/  IABS R67, R26 ;  /* 0x0000001a00437213 */ /* 0x000fe20000000000 */
[----:B------:R-:W-:-:S03]  /*3020*/  IMAD.HI.U32 R12, R3, R63, RZ ;  /* 0x0000003f030c7227 */ /* 0x000fc600078e00ff */
[----:B------:R-:W-:Y:S01]  /*3030*/  ISETP.GT.U32.AND P2, PT, R2, R49, PT ;  /* 0x000000310200720c */ /* 0x000fe20003f44070 */
[----:B------:R-:W-:-:S04]  /*3040*/  IMAD.HI.U32 R8, R3, R61, RZ ;  /* 0x0000003d03087227 */ /* 0x000fc800078e00ff */
[----:B------:R-:W-:Y:S01]  /*3050*/  @!P3 IMAD.IADD R51, R51, 0x1, -R2 ;  /* 0x000000013333b824 */ /* 0x000fe200078e0a02 */
[C---:B------:R-:W-:Y:S01]  /*3060*/  ISETP.GT.U32.AND P3, PT, R2.reuse, R59, PT ;  /* 0x0000003b0200720c */ /* 0x040fe20003f64070 */
[----:B------:R-:W-:Y:S02]  /*3070*/  IMAD.MOV R12, RZ, RZ, -R12 ;  /* 0x000000ffff0c7224 */ /* 0x000fe400078e0a0c */
[--C-:B------:R-:W-:Y:S01]  /*3080*/  @!P0 IMAD.IADD R53, R53, 0x1, -R2.reuse ;  /* 0x0000000135358824 */ /* 0x100fe200078e0a02 */
[C---:B------:R-:W-:Y:S01]  /*3090*/  ISETP.GT.U32.AND P0, PT, R2.reuse, R51, PT ;  /* 0x000000330200720c */ /* 0x040fe20003f04070 */
[--C-:B------:R-:W-:Y:S02]  /*30a0*/  @!P1 IMAD.IADD R55, R55, 0x1, -R2.reuse ;  /* 0x0000000137379824 */ /* 0x100fe400078e0a02 */
[----:B------:R-:W-:Y:S01]  /*30b0*/  @!P2 IMAD.IADD R49, R49, 0x1, -R2 ;  /* 0x000000013131a824 */ /* 0x000fe200078e0a02 */
[C---:B------:R-:W-:Y:S01]  /*30c0*/  ISETP.GT.U32.AND P2, PT, R2.reuse, R7, PT ;  /* 0x000000070200720c */ /* 0x040fe20003f44070 */
[----:B------:R-:W-:Y:S01]  /*30d0*/  IMAD.HI.U32 R20, R3, R65, RZ ;  /* 0x0000004103147227 */ /* 0x000fe200078e00ff */
[----:B------:R-:W-:-:S03]  /*30e0*/  ISETP.GT.U32.AND P1, PT, R2, R53, PT ;  /* 0x000000350200720c */ /* 0x000fc60003f24070 */
[----:B------:R-:W-:Y:S02]  /*30f0*/  @!P3 IMAD.IADD R59, R59, 0x1, -R2 ;  /* 0x000000013b3bb824 */ /* 0x000fe400078e0a02 */
[----:B------:R-:W-:Y:S02]  /*3100*/  IMAD.MOV R8, RZ, RZ, -R8 ;  /* 0x000000ffff087224 */ /* 0x000fe400078e0a08 */
[C---:B------:R-:W-:Y:S01]  /*3110*/  IMAD R63, R2.reuse, R12, R63 ;  /* 0x0000000c023f7224 */ /* 0x040fe200078e023f */
[----:B------:R-:W-:Y:S01]  /*3120*/  ISETP.GT.U32.AND P3, PT, R2, R59, PT ;  /* 0x0000003b0200720c */ /* 0x000fe20003f64070 */
[----:B------:R-:W-:-:S04]  /*3130*/  IMAD.HI.U32 R12, R3, R69, RZ ;  /* 0x00000045030c7227 */ /* 0x000fc800078e00ff */
[----:B------:R-:W-:Y:S01]  /*3140*/  @!P2 IMAD.IADD R7, R7, 0x1, -R2 ;  /* 0x000000010707a824 */ /* 0x000fe200078e0a02 */
[C---:B------:R-:W-:Y:S01]  /*3150*/  ISETP.GT.U32.AND P2, PT, R2.reuse, R55, PT ;  /* 0x000000370200720c */ /* 0x040fe20003f44070 */
[----:B------:R-:W-:Y:S02]  /*3160*/  @!P6 IMAD.MOV R49, RZ, RZ, -R49 ;  /* 0x000000ffff31e224 */ /* 0x000fe400078e0a31 */
[C---:B------:R-:W-:Y:S01]  /*3170*/  IMAD R61, R2.reuse, R8, R61 ;  /* 0x00000008023d7224 */ /* 0x040fe200078e023d */
[----:B------:R-:W-:Y:S01]  /*3180*/  ISETP.GT.U32.AND P6, PT, R2, R7, PT ;  /* 0x000000070200720c */ /* 0x000fe20003fc4070 */
[----:B------:R-:W-:Y:S02]  /*3190*/  IMAD.MOV R20, RZ, RZ, -R20 ;  /* 0x000000ffff147224 */ /* 0x000fe400078e0a14 */
[----:B------:R-:W-:-:S04]  /*31a0*/  IMAD.HI.U32 R8, R3, R67, RZ ;  /* 0x0000004303087227 */ /* 0x000fc800078e00ff */
[----:B------:R-:W-:Y:S02]  /*31b0*/  IMAD.MOV R12, RZ, RZ, -R12 ;  /* 0x000000ffff0c7224 */ /* 0x000fe400078e0a0c */
[C---:B------:R-:W-:Y:S02]  /*31c0*/  IMAD R65, R2.reuse, R20, R65 ;  /* 0x0000001402417224 */ /* 0x040fe400078e0241 */
[----:B------:R-:W-:Y:S02]  /*31d0*/  IMAD.MOV R20, RZ, RZ, -R8 ;  /* 0x000000ffff147224 */ /* 0x000fe400078e0a08 */
[C---:B------:R-:W-:Y:S02]  /*31e0*/  IMAD R69, R2.reuse, R12, R69 ;  /* 0x0000000c02457224 */ /* 0x040fe400078e0245 */
[----:B------:R-:W-:Y:S01]  /*31f0*/  IMAD R67, R2, R20, R67 ;  /* 0x0000001402437224 */ /* 0x000fe200078e0243 */
[----:B------:R-:W-:Y:S01]  /*3200*/  LOP3.LUT R20, R4, 0x16, RZ, 0xfc, !PT ;  /* 0x0000001604147812 */ /* 0x000fe200078efcff */
[--C-:B------:R-:W-:Y:S01]  /*3210*/  @!P0 IMAD.IADD R51, R51, 0x1, -R2.reuse ;  /* 0x0000000133338824 */ /* 0x100fe200078e0a02 */
[C---:B------:R-:W-:Y:S01]  /*3220*/  ISETP.GT.U32.AND P0, PT, R2.reuse, R61, PT ;  /* 0x0000003d0200720c */ /* 0x040fe20003f04070 */
[----:B------:R-:W-:Y:S01]  /*3230*/  @!P3 IMAD.IADD R59, R59, 0x1, -R2 ;  /* 0x000000013b3bb824 */ /* 0x000fe200078e0a02 */
[----:B------:R-:W-:Y:S01]  /*3240*/  ISETP.GT.U32.AND P3, PT, R2, R69, PT ;  /* 0x000000450200720c */ /* 0x000fe20003f64070 */
[----:B------:R-:W-:-:S04]  /*3250*/  IMAD.HI.U32 R8, R3, R71, RZ ;  /* 0x0000004703087227 */ /* 0x000fc800078e00ff */
[----:B------:R-:W-:-:S04]  /*3260*/  IMAD.HI.U32 R3, R3, R73, RZ ;  /* 0x0000004903037227 */ /* 0x000fc800078e00ff */
[--C-:B------:R-:W-:Y:S01]  /*3270*/  @!P1 IMAD.IADD R53, R53, 0x1, -R2.reuse ;  /* 0x0000000135359824 */ /* 0x100fe200078e0a02 */
[C---:B------:R-:W-:Y:S01]  /*3280*/  ISETP.GT.U32.AND P1, PT, R2.reuse, R63, PT ;  /* 0x0000003f0200720c */ /* 0x040fe20003f24070 */
[--C-:B------:R-:W-:Y:S01]  /*3290*/  @!P2 IMAD.IADD R55, R55, 0x1, -R2.reuse ;  /* 0x000000013737a824 */ /* 0x100fe200078e0a02 */
[C---:B------:R-:W-:Y:S01]  /*32a0*/  ISETP.GT.U32.AND P2, PT, R2.reuse, R65, PT ;  /* 0x000000410200720c */ /* 0x040fe20003f44070 */
[----:B------:R-:W-:Y:S01]  /*32b0*/  @!P6 IMAD.IADD R7, R7, 0x1, -R2 ;  /* 0x000000010707e824 */ /* 0x000fe200078e0a02 */
[C---:B------:R-:W-:Y:S01]  /*32c0*/  ISETP.GT.U32.AND P6, PT, R2.reuse, R67, PT ;  /* 0x000000430200720c */ /* 0x040fe20003fc4070 */
[----:B------:R-:W-:Y:S02]  /*32d0*/  IMAD.MOV R8, RZ, RZ, -R8 ;  /* 0x000000ffff087224 */ /* 0x000fe400078e0a08 */
[----:B------:R-:W-:Y:S02]  /*32e0*/  IMAD.MOV R3, RZ, RZ, -R3 ;  /* 0x000000ffff037224 */ /* 0x000fe400078e0a03 */
[----:B------:R-:W-:-:S02]  /*32f0*/  IMAD R71, R2, R8, R71 ;  /* 0x0000000802477224 */ /* 0x000fc400078e0247 */
[C---:B------:R-:W-:Y:S02]  /*3300*/  IMAD R73, R2.reuse, R3, R73 ;  /* 0x0000000302497224 */ /* 0x040fe400078e0249 */
[--C-:B------:R-:W-:Y:S01]  /*3310*/  @!P0 IMAD.IADD R61, R61, 0x1, -R2.reuse ;  /* 0x000000013d3d8824 */ /* 0x100fe200078e0a02 */
[C---:B------:R-:W-:Y:S01]  /*3320*/  ISETP.GT.U32.AND P0, PT, R2.reuse, R71, PT ;  /* 0x000000470200720c */ /* 0x040fe20003f04070 */
[--C-:B------:R-:W-:Y:S01]  /*3330*/  @!P3 IMAD.IADD R69, R69, 0x1, -R2.reuse ;  /* 0x000000014545b824 */ /* 0x100fe200078e0a02 */
[----:B------:R-:W-:Y:S01]  /*3340*/  ISETP.GT.U32.AND P3, PT, R2, R73, PT ;  /* 0x000000490200720c */ /* 0x000fe20003f64070 */
[--C-:B------:R-:W-:Y:S01]  /*3350*/  @!P1 IMAD.IADD R63, R63, 0x1, -R2.reuse ;  /* 0x000000013f3f9824 */ /* 0x100fe200078e0a02 */
[----:B------:R-:W-:Y:S01]  /*3360*/  ISETP.GE.AND P1, PT, R34, RZ, PT ;  /* 0x000000ff2200720c */ /* 0x000fe20003f26270 */
[--C-:B------:R-:W-:Y:S01]  /*3370*/  @!P2 IMAD.IADD R65, R65, 0x1, -R2.reuse ;  /* 0x000000014141a824 */ /* 0x100fe200078e0a02 */
[----:B------:R-:W-:Y:S01]  /*3380*/  ISETP.GE.AND P2, PT, R28, RZ, PT ;  /* 0x000000ff1c00720c */ /* 0x000fe20003f46270 */
[----:B------:R-:W-:Y:S01]  /*3390*/  @!P6 IMAD.IADD R67, R67, 0x1, -R2 ;  /* 0x000000014343e824 */ /* 0x000fe200078e0a02 */
[----:B------:R-:W-:Y:S01]  /*33a0*/  ISETP.GE.AND P6, PT, R40, RZ, PT ;  /* 0x000000ff2800720c */ /* 0x000fe20003fc6270 */
[----:B------:R-:W-:Y:S01]  /*33b0*/  IMAD.MOV R6, RZ, RZ, -R6 ;  /* 0x000000ffff067224 */ /* 0x000fe200078e0a06 */
[----:B------:R-:W-:Y:S01]  /*33c0*/  LOP3.LUT R40, R4, 0x2e, RZ, 0xfc, !PT ;  /* 0x0000002e04287812 */ /* 0x000fe200078efcff */
[----:B------:R-:W-:Y:S01]  /*33d0*/  @!P4 IMAD.MOV R53, RZ, RZ, -R53 ;  /* 0x000000ffff35c224 */ /* 0x000fe200078e0a35 */
[----:B------:R-:W-:Y:S01]  /*33e0*/  ISETP.GT.U32.AND P4, PT, R2, R63, PT ;  /* 0x0000003f0200720c */ /* 0x000fe20003f84070 */
[----:B------:R-:W-:Y:S01]  /*33f0*/  IMAD R3, R32, R6, R57 ;  /* 0x0000000620037224 */ /* 0x000fe200078e0239 */
[----:B------:R-:W-:Y:S01]  /*3400*/  LOP3.LUT R6, R52, 0x7, RZ, 0xc0, !PT ;  /* 0x0000000734067812 */ /* 0x000fe200078ec0ff */
[--C-:B------:R-:W-:Y:S01]  /*3410*/  @!P0 IMAD.IADD R71, R71, 0x1, -R2.reuse ;  /* 0x0000000147478824 */ /* 0x100fe200078e0a02 */
[----:B------:R-:W-:Y:S01]  /*3420*/  ISETP.GT.U32.AND P0, PT, R2, R61, PT ;  /* 0x0000003d0200720c */ /* 0x000fe20003f04070 */
[----:B------:R-:W-:Y:S01]  /*3430*/  IMAD.MOV.U32 R57, RZ, RZ, R7 ;  /* 0x000000ffff397224 */ /* 0x000fe200078e0007 */
[C---:B------:R-:W-:Y:S01]  /*3440*/  LOP3.LUT R34, R4.reuse, 0x28, RZ, 0xfc, !PT ;  /* 0x0000002804227812 */ /* 0x040fe200078efcff */
[--C-:B------:R-:W-:Y:S01]  /*3450*/  @!P3 IMAD.IADD R73, R73, 0x1, -R2.reuse ;  /* 0x000000014949b824 */ /* 0x100fe200078e0a02 */
[----:B------:R-:W-:Y:S01]  /*3460*/  LOP3.LUT R28, R4, 0x20, RZ, 0xfc, !PT ;  /* 0x00000020041c7812 */ /* 0x000fe200078efcff */
[----:B------:R-:W-:Y:S01]  /*3470*/  @!P5 IMAD.MOV R51, RZ, RZ, -R51 ;  /* 0x000000ffff33d224 */ /* 0x000fe200078e0a33 */
[C---:B------:R-:W-:Y:S01]  /*3480*/  ISETP.GT.U32.AND P5, PT, R2.reuse, R65, PT ;  /* 0x000000410200720c */ /* 0x040fe20003fa4070 */
[----:B------:R-:W-:Y:S01]  /*3490*/  @!P1 IMAD.MOV R55, RZ, RZ, -R55 ;  /* 0x000000ffff379224 */ /* 0x000fe200078e0a37 */
[C---:B------:R-:W-:Y:S01]  /*34a0*/  ISETP.GT.U32.AND P1, PT, R2.reuse, R67, PT ;  /* 0x000000430200720c */ /* 0x040fe20003f24070 */
[----:B------:R-:W-:Y:S01]  /*34b0*/  @!P2 IMAD.MOV R57, RZ, RZ, -R57 ;  /* 0x000000ffff39a224 */ /* 0x000fe200078e0a39 */
[C---:B------:R-:W-:Y:S01]  /*34c0*/  ISETP.GT.U32.AND P2, PT, R2.reuse, R69, PT ;  /* 0x000000450200720c */ /* 0x040fe20003f44070 */
[----:B------:R-:W-:Y:S01]  /*34d0*/  @!P6 IMAD.MOV R59, RZ, RZ, -R59 ;  /* 0x000000ffff3be224 */ /* 0x000fe200078e0a3b */
[C---:B------:R-:W-:Y:S01]  /*34e0*/  ISETP.GT.U32.AND P6, PT, R2.reuse, R71, PT ;  /* 0x000000470200720c */ /* 0x040fe20003fc4070 */
[--C-:B------:R-:W-:Y:S01]  /*34f0*/  @!P4 IMAD.IADD R63, R63, 0x1, -R2.reuse ;  /* 0x000000013f3fc824 */ /* 0x100fe200078e0a02 */
[----:B------:R-:W-:Y:S01]  /*3500*/  ISETP.GT.U32.AND P3, PT, R2, R73, PT ;  /* 0x000000490200720c */ /* 0x000fe20003f64070 */
[--C-:B------:R-:W-:Y:S01]  /*3510*/  @!P0 IMAD.IADD R61, R61, 0x1, -R2.reuse ;  /* 0x000000013d3d8824 */ /* 0x100fe200078e0a02 */
[----:B------:R-:W-:Y:S01]  /*3520*/  ISETP.GT.U32.AND P4, PT, R32, R3, PT ;  /* 0x000000032000720c */ /* 0x000fe20003f84070 */
[----:B------:R-:W-:Y:S01]  /*3530*/  IMAD R7, R6, 0x110, RZ ;  /* 0x0000011006077824 */ /* 0x000fe200078e02ff */
[----:B------:R-:W-:Y:S01]  /*3540*/  ISETP.GE.AND P0, PT, R42, RZ, PT ;  /* 0x000000ff2a00720c */ /* 0x000fe20003f06270 */
[--C-:B------:R-:W-:Y:S01]  /*3550*/  @!P5 IMAD.IADD R65, R65, 0x1, -R2.reuse ;  /* 0x000000014141d824 */ /* 0x100fe200078e0a02 */
[----:B------:R-:W-:Y:S01]  /*3560*/  ISETP.GE.AND P5, PT, R44, RZ, PT ;  /* 0x000000ff2c00720c */ /* 0x000fe20003fa6270 */
[--C-:B------:R-:W-:Y:S01]  /*3570*/  @!P1 IMAD.IADD R67, R67, 0x1, -R2.reuse ;  /* 0x0000000143439824 */ /* 0x100fe200078e0a02 */
[----:B------:R-:W-:Y:S01]  /*3580*/  ISETP.GE.AND P1, PT, R46, RZ, PT ;  /* 0x000000ff2e00720c */ /* 0x000fe20003f26270 */
[--C-:B------:R-:W-:Y:S01]  /*3590*/  @!P2 IMAD.IADD R69, R69, 0x1, -R2.reuse ;  /* 0x000000014545a824 */ /* 0x100fe200078e0a02 */
[----:B------:R-:W-:Y:S01]  /*35a0*/  ISETP.GE.AND P2, PT, R26, RZ, PT ;  /* 0x000000ff1a00720c */ /* 0x000fe20003f46270 */
[--C-:B------:R-:W-:Y:S01]  /*35b0*/  @!P6 IMAD.IADD R71, R71, 0x1, -R2.reuse ;  /* 0x000000014747e824 */ /* 0x100fe200078e0a02 */
[----:B------:R-:W-:Y:S01]  /*35c0*/  ISETP.GE.AND P6, PT, R48, RZ, PT ;  /* 0x000000ff3000720c */ /* 0x000fe20003fc6270 */
[----:B------:R-:W-:Y:S01]  /*35d0*/  @!P3 IMAD.IADD R73, R73, 0x1, -R2 ;  /* 0x000000014949b824 */ /* 0x000fe200078e0a02 */
[----:B------:R-:W-:Y:S01]  /*35e0*/  ISETP.NE.U32.AND P3, PT, R56, RZ, PT ;  /* 0x000000ff3800720c */ /* 0x000fe20003f65070 */
[----:B------:R-:W-:Y:S01]  /*35f0*/  IMAD.SHL.U32 R2, R52, 0x2, RZ ;  /* 0x0000000234027824 */ /* 0x000fe200078e00ff */
[----:B------:R-:W-:Y:S01]  /*3600*/  LOP3.LUT R42, R4, 0x30, RZ, 0xfc, !PT ;  /* 0x00000030042a7812 */ /* 0x000fe200078efcff */
[----:B------:R-:W-:Y:S01]  /*3610*/  @!P4 IMAD.IADD R3, R3, 0x1, -R32 ;  /* 0x000000010303c824 */ /* 0x000fe200078e0a20 */
[----:B------:R-:W-:Y:S01]  /*3620*/  SEL R75, RZ, 0x90, !P3 ;  /* 0x00000090ff4b7807 */ /* 0x000fe20005800000 */
[----:B------:R-:W-:Y:S01]  /*3630*/  IMAD R12, R6, 0x90, RZ ;  /* 0x00000090060c7824 */ /* 0x000fe200078e02ff */
[----:B------:R-:W-:Y:S01]  /*3640*/  LOP3.LUT R79, R7, 0x30, R2, 0x78, !PT ;  /* 0x00000030074f7812 */ /* 0x000fe200078e7802 */
[----:B------:R-:W-:Y:S01]  /*3650*/  @!P0 IMAD.MOV R61, RZ, RZ, -R61 ;  /* 0x000000ffff3d8224 */ /* 0x000fe200078e0a3d */
[----:B------:R-:W-:Y:S01]  /*3660*/  LOP3.LUT R2, R2, 0x10, RZ, 0xc0, !PT ;  /* 0x0000001002027812 */ /* 0x000fe200078ec0ff */
[----:B------:R-:W-:Y:S01]  /*3670*/  IMAD.SHL.U32 R8, R52, 0x40, RZ ;  /* 0x0000004034087824 */ /* 0x000fe200078e00ff */
[----:B------:R-:W-:Y:S01]  /*3680*/  ISETP.GT.U32.AND P3, PT, R32, R3, PT ;  /* 0x000000032000720c */ /* 0x000fe20003f64070 */
[----:B------:R-:W-:Y:S01]  /*3690*/  @!P5 IMAD.MOV R63, RZ, RZ, -R63 ;  /* 0x000000ffff3fd224 */ /* 0x000fe200078e0a3f */
[----:B------:R-:W-:Y:S01]  /*36a0*/  LEA.HI R77, R56, R2, RZ, 0x1f ;  /* 0x00000002384d7211 */ /* 0x000fe200078ff8ff */
[----:B------:R-:W-:Y:S01]  /*36b0*/  @!P1 IMAD.MOV R65, RZ, RZ, -R65 ;  /* 0x000000ffff419224 */ /* 0x000fe200078e0a41 */
[----:B------:R-:W-:Y:S01]  /*36c0*/  ISETP.NE.AND P0, PT, RZ, c[0x0][0x17c], PT ;  /* 0x00005f00ff007a0c */ /* 0x000fe20003f05270 */
[----:B------:R-:W-:Y:S01]  /*36d0*/  @!P2 IMAD.MOV R67, RZ, RZ, -R67 ;  /* 0x000000ffff43a224 */ /* 0x000fe200078e0a43 */
[----:B------:R-:W-:Y:S01]  /*36e0*/  LOP3.LUT R77, R12, R77, RZ, 0x3c, !PT ;  /* 0x0000004d0c4d7212 */ /* 0x000fe200078e3cff */
[----:B------:R-:W-:Y:S01]  /*36f0*/  @!P6 IMAD.MOV R69, RZ, RZ, -R69 ;  /* 0x000000ffff45e224 */ /* 0x000fe200078e0a45 */
[----:B------:R-:W-:Y:S01]  /*3700*/  LOP3.LUT R12, RZ, c[0x0][0x17c], RZ, 0x33, !PT ;  /* 0x00005f00ff0c7a12 */ /* 0x000fe200078e33ff */
[----:B------:R-:W-:Y:S01]  /*3710*/  IMAD.SHL.U32 R6, R0, 0x2, RZ ;  /* 0x0000000200067824 */ /* 0x000fe200078e00ff */
[----:B------:R-:W-:Y:S01]  /*3720*/  ISETP.GE.AND P4, PT, R50, RZ, PT ;  /* 0x000000ff3200720c */ /* 0x000fe20003f86270 */
[----:B------:R-:W-:Y:S01]  /*3730*/  IMAD R20, R20, c[0x0][0x188], RZ ;  /* 0x0000620014147a24 */ /* 0x000fe200078e02ff */
[C---:B------:R-:W-:Y:S01]  /*3740*/  SEL R2, R12.reuse, R9, !P0 ;  /* 0x000000090c027207 */ /* 0x040fe20004000000 */
[----:B------:R-:W-:Y:S01]  /*3750*/  @!P3 IMAD.IADD R3, R3, 0x1, -R32 ;  /* 0x000000010303b824 */ /* 0x000fe200078e0a20 */
[----:B------:R-:W-:Y:S01]  /*3760*/  SEL R9, R12, R11, !P0 ;  /* 0x0000000b0c097207 */ /* 0x000fe20004000000 */
[----:B------:R-:W-:Y:S01]  /*3770*/  IMAD R11, R4, c[0x0][0x188], RZ ;  /* 0x00006200040b7a24 */ /* 0x000fe200078e02ff */
[----:B------:R-:W-:Y:S01]  /*3780*/  SEL R188, R12, R13, !P0 ;  /* 0x0000000d0cbc7207 */ /* 0x000fe20004000000 */
[C---:B------:R-:W-:Y:S01]  /*3790*/  IMAD R13, R124.reuse, c[0x0][0x18c], RZ ;  /* 0x000063007c0d7a24 */ /* 0x040fe200078e02ff */
[----:B------:R-:W-:Y:S01]  /*37a0*/  ISETP.GE.AND P3, PT, R5, RZ, PT ;  /* 0x000000ff0500720c */ /* 0x000fe20003f66270 */
[----:B------:R-:W-:Y:S01]  /*37b0*/  IMAD.SHL.U32 R11, R124, 0x2, RZ ;  /* 0x000000027c0b7824 */ /* 0x000fe200078e00ff */
[----:B------:R-:W-:Y:S01]  /*37c0*/  SHF.R.S32.HI R7, RZ, 0x1f, R38 ;  /* 0x0000001fff077819 */ /* 0x000fe20000011426 */
[----:B------:R-:W-:Y:S01]  /*37d0*/  IMAD R124, R119, c[0x0][0x188], RZ ;  /* 0x00006200777c7a24 */ /* 0x000fe200078e02ff */
[----:B------:R-:W-:Y:S01]  /*37e0*/  SEL R230, R12, R63, !P0 ;  /* 0x0000003f0ce67207 */ /* 0x000fe20004000000 */
[----:B------:R-:W-:Y:S01]  /*37f0*/  IMAD R119, R118, c[0x0][0x188], RZ ;  /* 0x0000620076777a24 */ /* 0x000fe200078e02ff */
[----:B------:R-:W-:Y:S01]  /*3800*/  LEA.HI R38, R7, R38, RZ, 0x7 ;  /* 0x0000002607267211 */ /* 0x000fe200078f38ff */
[----:B------:R-:W-:Y:S01]  /*3810*/  IMAD R118, R117, c[0x0][0x188], RZ ;  /* 0x0000620075767a24 */ /* 0x000fe200078e02ff */
[--C-:B------:R-:W-:Y:S01]  /*3820*/  LOP3.LUT R7, R79, 0x800, R8.reuse, 0xf8, !PT ;  /* 0x000008004f077812 */ /* 0x100fe200078ef808 */
[----:B------:R-:W-:Y:S01]  /*3830*/  IMAD R117, R116, c[0x0][0x188], RZ ;  /* 0x0000620074757a24 */ /* 0x000fe200078e02ff */
[----:B------:R-:W-:Y:S01]  /*3840*/  LOP3.LUT R79, R4, 0x4e, RZ, 0xfc, !PT ;  /* 0x0000004e044f7812 */ /* 0x000fe200078efcff */
[----:B------:R-:W-:Y:S01]  /*3850*/  IMAD R116, R111, c[0x0][0x188], RZ ;  /* 0x000062006f747a24 */ /* 0x000fe200078e02ff */
[----:B------:R-:W-:Y:S01]  /*3860*/  LOP3.LUT R8, R77, 0x400, R8, 0xf8, !PT ;  /* 0x000004004d087812 */ /* 0x000fe200078ef808 */
[----:B------:R-:W-:Y:S01]  /*3870*/  IMAD R111, R110, c[0x0][0x188], RZ ;  /* 0x000062006e6f7a24 */ /* 0x000fe200078e02ff */
[----:B------:R-:W-:Y:S01]  /*3880*/  LOP3.LUT R77, R4, 0x4a, RZ, 0xfc, !PT ;  /* 0x0000004a044d7812 */ /* 0x000fe200078efcff */
[----:B------:R-:W-:Y:S01]  /*3890*/  IMAD R110, R109, c[0x0][0x188], RZ ;  /* 0x000062006d6e7a24 */ /* 0x000fe200078e02ff */
[----:B------:R-:W-:Y:S01]  /*38a0*/  SEL R0, R12, R10, !P0 ;  /* 0x0000000a0c007207 */ /* 0x000fe20004000000 */
[----:B------:R-:W-:Y:S01]  /*38b0*/  IMAD R109, R108, c[0x0][0x188], RZ ;  /* 0x000062006c6d7a24 */ /* 0x000fe200078e02ff */
[C---:B------:R-:W-:Y:S01]  /*38c0*/  SEL R35, R12.reuse, R35, !P0 ;  /* 0x000000230c237207 */ /* 0x040fe20004000000 */
        /* <DEDUP_REMOVED lines=20> */
[----:B------:R-:W-:Y:S01]  /*3a10*/  @!P4 IMAD.MOV R71, RZ, RZ, -R71 ;  /* 0x000000ffff47c224 */ /* 0x000fe200078e0a47 */
[C---:B------:R-:W-:Y:S01]  /*3a20*/  SEL R30, R12.reuse, R30, !P0 ;  /* 0x0000001e0c1e7207 */ /* 0x040fe20004000000 */
[----:B------:R-:W-:Y:S01]  /*3a30*/  @!P3 IMAD.MOV R73, RZ, RZ, -R73 ;  /* 0x000000ffff49b224 */ /* 0x000fe200078e0a49 */
        /* <DEDUP_REMOVED lines=20> */
[----:B------:R-:W-:Y:S01]  /*3b80*/  SEL R143, R12, R143, !P0 ;  /* 0x0000008f0c8f7207 */ /* 0x000fe20004000000 */
        /* <DEDUP_REMOVED lines=73> */
[----:B------:R-:W-:Y:S01]  /*4020*/  ISETP.GE.AND P1, PT, R54, RZ, PT ;  /* 0x000000ff3600720c */ /* 0x000fe20003f26270 */
[----:B------:R-:W-:Y:S01]  /*4030*/  IMAD R218, R218, c[0x0][0x190], RZ ;  /* 0x00006400dada7a24 */ /* 0x000fe200078e02ff */
[C---:B------:R-:W-:Y:S01]  /*4040*/  LOP3.LUT R63, R4.reuse, 0x46, RZ, 0xfc, !PT ;  /* 0x00000046043f7812 */ /* 0x040fe200078efcff */
[----:B------:R-:W-:Y:S01]  /*4050*/  IMAD R185, R185, c[0x0][0x190], RZ ;  /* 0x00006400b9b97a24 */ /* 0x000fe200078e02ff */
[----:B------:R-:W-:Y:S01]  /*4060*/  ISETP.NE.AND P0, PT, RZ, c[0x0][0x178], PT ;  /* 0x00005e00ff007a0c */ /* 0x000fe20003f05270 */
[----:B------:R-:W-:Y:S01]  /*4070*/  IMAD R187, R187, c[0x0][0x190], RZ ;  /* 0x00006400bbbb7a24 */ /* 0x000fe200078e02ff */
[C---:B------:R-:W-:Y:S01]  /*4080*/  LOP3.LUT R61, R4.reuse, 0x42, RZ, 0xfc, !PT ;  /* 0x00000042043d7812 */ /* 0x040fe200078efcff */
[----:B------:R-:W-:Y:S01]  /*4090*/  IMAD R76, R63, c[0x0][0x188], RZ ;  /* 0x000062003f4c7a24 */ /* 0x000fe200078e02ff */
[----:B------:R-:W-:Y:S01]  /*40a0*/  LOP3.LUT R59, R4, 0x3e, RZ, 0xfc, !PT ;  /* 0x0000003e043b7812 */ /* 0x000fe200078efcff */
[----:B------:R-:W-:Y:S01]  /*40b0*/  IMAD R63, R62, c[0x0][0x188], RZ ;  /* 0x000062003e3f7a24 */ /* 0x000fe200078e02ff */
[C---:B------:R-:W-:Y:S01]  /*40c0*/  LOP3.LUT R57, R4.reuse, 0x3a, RZ, 0xfc, !PT ;  /* 0x0000003a04397812 */ /* 0x040fe200078efcff */
[----:B------:R-:W-:Y:S01]  /*40d0*/  IMAD R62, R61, c[0x0][0x188], RZ ;  /* 0x000062003d3e7a24 */ /* 0x000fe200078e02ff */
[----:B------:R-:W-:Y:S01]  /*40e0*/  LOP3.LUT R56, R4, 0x38, RZ, 0xfc, !PT ;  /* 0x0000003804387812 */ /* 0x000fe200078efcff */
[----:B------:R-:W-:Y:S01]  /*40f0*/  IMAD R61, R60, c[0x0][0x188], RZ ;  /* 0x000062003c3d7a24 */ /* 0x000fe200078e02ff */
[C---:B------:R-:W-:Y:S01]  /*4100*/  LOP3.LUT R55, R4.reuse, 0x36, RZ, 0xfc, !PT ;  /* 0x0000003604377812 */ /* 0x040fe200078efcff */
[----:B------:R-:W-:Y:S01]  /*4110*/  IMAD R60, R59, c[0x0][0x188], RZ ;  /* 0x000062003b3c7a24 */ /* 0x000fe200078e02ff */
[----:B0-----:R-:W-:Y:S01]  /*4120*/  LOP3.LUT R54, R4, 0x34, RZ, 0xfc, !PT ;  /* 0x0000003404367812 */ /* 0x001fe200078efcff */
        /* <DEDUP_REMOVED lines=8> */
[----:B------:R-:W-:Y:S01]  /*41b0*/  @!P1 IMAD.MOV R3, RZ, RZ, -R3 ;  /* 0x000000ffff039224 */ /* 0x000fe200078e0a03 */
[----:B------:R-:W-:Y:S01]  /*41c0*/  @!P0 LOP3.LUT R3, RZ, c[0x0][0x178], RZ, 0x33, !PT ;  /* 0x00005e00ff038a12 */ /* 0x000fe200078e33ff */
[----:B------:R-:W-:Y:S01]  /*41d0*/  IMAD R55, R54, c[0x0][0x188], RZ ;  /* 0x0000620036377a24 */ /* 0x000fe200078e02ff */
[C---:B------:R-:W-:Y:S01]  /*41e0*/  LOP3.LUT R31, R4.reuse, 0x24, RZ, 0xfc, !PT ;  /* 0x00000024041f7812 */ /* 0x040fe200078efcff */
[----:B------:R-:W-:Y:S01]  /*41f0*/  IMAD R54, R43, c[0x0][0x188], RZ ;  /* 0x000062002b367a24 */ /* 0x000fe200078e02ff */
[----:B------:R-:W-:Y:S01]  /*4200*/  LOP3.LUT R29, R4, 0x22, RZ, 0xfc, !PT ;  /* 0x00000022041d7812 */ /* 0x000fe200078efcff */
[----:B------:R-:W-:Y:S01]  /*4210*/  IMAD R43, R42, c[0x0][0x188], RZ ;  /* 0x000062002a2b7a24 */ /* 0x000fe200078e02ff */
[----:B------:R-:W-:Y:S01]  /*4220*/  LOP3.LUT R27, R4, 0x1e, RZ, 0xfc, !PT ;  /* 0x0000001e041b7812 */ /* 0x000fe200078efcff */
[----:B------:R-:W-:Y:S01]  /*4230*/  IMAD R42, R40, c[0x0][0x188], RZ ;  /* 0x00006200282a7a24 */ /* 0x000fe200078e02ff */
[C---:B------:R-:W-:Y:S01]  /*4240*/  LOP3.LUT R26, R4.reuse, 0x1c, RZ, 0xfc, !PT ;  /* 0x0000001c041a7812 */ /* 0x040fe200078efcff */
[----:B------:R-:W-:Y:S01]  /*4250*/  IMAD R40, R39, c[0x0][0x188], RZ ;  /* 0x0000620027287a24 */ /* 0x000fe200078e02ff */
[C---:B------:R-:W-:Y:S01]  /*4260*/  LOP3.LUT R25, R4.reuse, 0x1a, RZ, 0xfc, !PT ;  /* 0x0000001a04197812 */ /* 0x040fe200078efcff */
[----:B------:R-:W-:Y:S01]  /*4270*/  IMAD R39, R37, c[0x0][0x188], RZ ;  /* 0x0000620025277a24 */ /* 0x000fe200078e02ff */
[----:B------:R-:W-:Y:S01]  /*4280*/  LOP3.LUT R12, R4, 0x18, RZ, 0xfc, !PT ;  /* 0x00000018040c7812 */ /* 0x000fe200078efcff */
[----:B------:R-:W-:Y:S01]  /*4290*/  IMAD R43, R3, c[0x0][0x184], RZ ;  /* 0x00006100032b7a24 */ /* 0x000fe200078e02ff */
[----:B------:R-:W-:Y:S01]  /*42a0*/  LEA R3, P0, R2, c[0x0][0x168], 0x1 ;  /* 0x00005a0002037a11 */ /* 0x000fe200078008ff */
[----:B------:R-:W-:Y:S01]  /*42b0*/  IMAD R37, R34, c[0x0][0x188], RZ ;  /* 0x0000620022257a24 */ /* 0x000fe200078e02ff */
[----:B------:R-:W-:Y:S01]  /*42c0*/  LEA R235, P1, R0, c[0x0][0x168], 0x1 ;  /* 0x00005a0000eb7a11 */ /* 0x000fe200078208ff */
[----:B------:R-:W-:Y:S01]  /*42d0*/  IMAD R34, R32, c[0x0][0x188], RZ ;  /* 0x0000620020227a24 */ /* 0x000fe200078e02ff */
[----:B------:R-:W-:Y:S01]  /*42e0*/  LEA R42, P6, R43, c[0x0][0x160], 0x1 ;  /* 0x000058002b2a7a11 */ /* 0x000fe200078c08ff */
[----:B------:R-:W-:Y:S01]  /*42f0*/  IMAD R32, R31, c[0x0][0x188], RZ ;  /* 0x000062001f207a24 */ /* 0x000fe200078e02ff */
[----:B------:R-:W-:Y:S01]  /*4300*/  LEA.HI.X.SX32 R2, R2, c[0x0][0x16c], 0x1, P0 ;  /* 0x00005b0002027a11 */ /* 0x000fe200000f0eff */
[----:B------:R-:W-:Y:S01]  /*4310*/  IMAD R31, R29, c[0x0][0x188], RZ ;  /* 0x000062001d1f7a24 */ /* 0x000fe200078e02ff */
[----:B------:R-:W-:Y:S01]  /*4320*/  LEA.HI.X.SX32 R43, R43, c[0x0][0x164], 0x1, P6 ;  /* 0x000059002b2b7a11 */ /* 0x000fe200030f0eff */
[----:B------:R-:W-:Y:S01]  /*4330*/  IMAD R29, R28, c[0x0][0x188], RZ ;  /* 0x000062001c1d7a24 */ /* 0x000fe200078e02ff */
[----:B------:R-:W-:Y:S01]  /*4340*/  LEA R236, P4, R15, c[0x0][0x168], 0x1 ;  /* 0x00005a000fec7a11 */ /* 0x000fe200078808ff */
        /* <DEDUP_REMOVED lines=53> */
[C---:B------:R-:W-:Y:S01]  /*46a0*/  LEA R34, P1, R22.reuse, c[0x0][0x168], 0x1 ;  /* 0x00005a0016227a11 */ /* 0x040fe200078208ff */
[----:B------:R-:W-:Y:S01]  /*46b0*/  IMAD R215, R215, c[0x0][0x190], RZ ;  /* 0x00006400d7d77a24 */ /* 0x000fe200078e02ff */
[----:B------:R-:W-:Y:S01]  /*46c0*/  LEA R238, P2, R23, c[0x0][0x168], 0x1 ;  /* 0x00005a0017ee7a11 */ /* 0x000fe200078408ff */
[----:B------:R-:W-:Y:S01]  /*46d0*/  IMAD.MOV.U32 R10, RZ, RZ, c[0x0][0x18c] ;  /* 0x00006300ff0a7624 */ /* 0x000fe200078e00ff */
[----:B------:R-:W-:Y:S01]  /*46e0*/  LEA R128, P3, R41, c[0x0][0x168], 0x1 ;  /* 0x00005a0029807a11 */ /* 0x000fe200078608ff */
[----:B------:R-:W-:Y:S01]  /*46f0*/  CS2R R68, SRZ ;  /* 0x0000000000447805 */ /* 0x000fe2000001ff00 */
        /* <DEDUP_REMOVED lines=8> */
[----:B------:R-:W-:Y:S01]  /*4780*/  LEA.HI.X.SX32 R22, R22, c[0x0][0x16c], 0x1, P1 ;  /* 0x00005b0016167a11 */ /* 0x000fe200008f0eff */
[----:B------:R-:W-:Y:S01]  /*4790*/  IMAD.SHL.U32 R10, R10, 0x80, RZ ;  /* 0x000000800a0a7824 */ /* 0x000fe200078e00ff */
[----:B------:R-:W-:-:S02]  /*47a0*/  LEA.HI.X.SX32 R23, R23, c[0x0][0x16c], 0x1, P2 ;  /* 0x00005b0017177a11 */ /* 0x000fc400010f0eff */
[----:B------:R-:W-:Y:S02]  /*47b0*/  LEA.HI.X.SX32 R41, R41, c[0x0][0x16c], 0x1, P3 ;  /* 0x00005b0029297a11 */ /* 0x000fe400018f0eff */
[----:B------:R-:W-:Y:S02]  /*47c0*/  LEA.HI.X.SX32 R129, R129, c[0x0][0x16c], 0x1, P4 ;  /* 0x00005b0081817a11 */ /* 0x000fe400020f0eff */
[----:B------:R-:W-:Y:S02]  /*47d0*/  LEA.HI.X.SX32 R131, R131, c[0x0][0x16c], 0x1, P5 ;  /* 0x00005b0083837a11 */ /* 0x000fe400028f0eff */
[----:B------:R-:W-:Y:S02]  /*47e0*/  LEA.HI.X.SX32 R133, R133, c[0x0][0x16c], 0x1, P6 ;  /* 0x00005b0085857a11 */ /* 0x000fe400030f0eff */
[----:B------:R-:W-:Y:S02]  /*47f0*/  LEA.HI.X.SX32 R135, R135, c[0x0][0x16c], 0x1, P0 ;  /* 0x00005b0087877a11 */ /* 0x000fe400000f0eff */
[----:B------:R-:W-:-:S02]  /*4800*/  LEA R138, P1, R137, c[0x0][0x168], 0x1 ;  /* 0x00005a00898a7a11 */ /* 0x000fc400078208ff */
[----:B------:R-:W-:Y:S02]  /*4810*/  LEA R140, P2, R139, c[0x0][0x168], 0x1 ;  /* 0x00005a008b8c7a11 */ /* 0x000fe400078408ff */
[----:B------:R-:W-:Y:S02]  /*4820*/  LEA R142, P3, R141, c[0x0][0x168], 0x1 ;  /* 0x00005a008d8e7a11 */ /* 0x000fe400078608ff */
[----:B------:R-:W-:Y:S02]  /*4830*/  LEA R144, P4, R143, c[0x0][0x168], 0x1 ;  /* 0x00005a008f907a11 */ /* 0x000fe400078808ff */
[----:B------:R-:W-:Y:S02]  /*4840*/  LEA R146, P5, R145, c[0x0][0x168], 0x1 ;  /* 0x00005a0091927a11 */ /* 0x000fe400078a08ff */
[----:B------:R-:W-:Y:S02]  /*4850*/  LEA R148, P6, R147, c[0x0][0x168], 0x1 ;  /* 0x00005a0093947a11 */ /* 0x000fe400078c08ff */
[----:B------:R-:W-:-:S02]  /*4860*/  LEA R239, P0, R149, c[0x0][0x168], 0x1 ;  /* 0x00005a0095ef7a11 */ /* 0x000fc400078008ff */
[----:B------:R-:W-:Y:S02]  /*4870*/  LEA.HI.X.SX32 R137, R137, c[0x0][0x16c], 0x1, P1 ;  /* 0x00005b0089897a11 */ /* 0x000fe400008f0eff */
[----:B------:R-:W-:Y:S02]  /*4880*/  LEA.HI.X.SX32 R139, R139, c[0x0][0x16c], 0x1, P2 ;  /* 0x00005b008b8b7a11 */ /* 0x000fe400010f0eff */
[----:B------:R-:W-:Y:S02]  /*4890*/  LEA.HI.X.SX32 R141, R141, c[0x0][0x16c], 0x1, P3 ;  /* 0x00005b008d8d7a11 */ /* 0x000fe400018f0eff */
[----:B------:R-:W-:Y:S02]  /*48a0*/  LEA.HI.X.SX32 R143, R143, c[0x0][0x16c], 0x1, P4 ;  /* 0x00005b008f8f7a11 */ /* 0x000fe400020f0eff */
[----:B------:R-:W-:Y:S02]  /*48b0*/  LEA.HI.X.SX32 R145, R145, c[0x0][0x16c], 0x1, P5 ;  /* 0x00005b0091917a11 */ /* 0x000fe400028f0eff */
[----:B------:R-:W-:-:S02]  /*48c0*/  LEA.HI.X.SX32 R147, R147, c[0x0][0x16c], 0x1, P6 ;  /* 0x00005b0093937a11 */ /* 0x000fc400030f0eff */
[----:B------:R-:W-:Y:S02]  /*48d0*/  LEA.HI.X.SX32 R149, R149, c[0x0][0x16c], 0x1, P0 ;  /* 0x00005b0095957a11 */ /* 0x000fe400000f0eff */
[----:B------:R-:W-:Y:S02]  /*48e0*/  LEA R151, P1, R150, c[0x0][0x168], 0x1 ;  /* 0x00005a0096977a11 */ /* 0x000fe400078208ff */
[----:B------:R-:W-:Y:S02]  /*48f0*/  LEA R153, P2, R152, c[0x0][0x168], 0x1 ;  /* 0x00005a0098997a11 */ /* 0x000fe400078408ff */
[----:B------:R-:W-:Y:S02]  /*4900*/  LEA R155, P3, R154, c[0x0][0x168], 0x1 ;  /* 0x00005a009a9b7a11 */ /* 0x000fe400078608ff */
[----:B------:R-:W-:Y:S02]  /*4910*/  LEA R157, P4, R156, c[0x0][0x168], 0x1 ;  /* 0x00005a009c9d7a11 */ /* 0x000fe400078808ff */
[----:B------:R-:W-:-:S02]  /*4920*/  LEA R216, P5, R158, c[0x0][0x168], 0x1 ;  /* 0x00005a009ed87a11 */ /* 0x000fc400078a08ff */
[----:B------:R-:W-:Y:S02]  /*4930*/  LEA R240, P6, R217, c[0x0][0x168], 0x1 ;  /* 0x00005a00d9f07a11 */ /* 0x000fe400078c08ff */
[----:B------:R-:W-:Y:S02]  /*4940*/  LEA R182, P0, R159, c[0x0][0x168], 0x1 ;  /* 0x00005a009fb67a11 */ /* 0x000fe400078008ff */
[----:B------:R-:W-:Y:S02]  /*4950*/  LEA.HI.X.SX32 R150, R150, c[0x0][0x16c], 0x1, P1 ;  /* 0x00005b0096967a11 */ /* 0x000fe400008f0eff */
[----:B------:R-:W-:Y:S02]  /*4960*/  LEA.HI.X.SX32 R152, R152, c[0x0][0x16c], 0x1, P2 ;  /* 0x00005b0098987a11 */ /* 0x000fe400010f0eff */
[----:B------:R-:W-:Y:S02]  /*4970*/  LEA.HI.X.SX32 R154, R154, c[0x0][0x16c], 0x1, P3 ;  /* 0x00005b009a9a7a11 */ /* 0x000fe400018f0eff */
[----:B------:R-:W-:-:S02]  /*4980*/  LEA.HI.X.SX32 R156, R156, c[0x0][0x16c], 0x1, P4 ;  /* 0x00005b009c9c7a11 */ /* 0x000fc400020f0eff */
[----:B------:R-:W-:Y:S02]  /*4990*/  LEA.HI.X.SX32 R158, R158, c[0x0][0x16c], 0x1, P5 ;  /* 0x00005b009e9e7a11 */ /* 0x000fe400028f0eff */
[----:B------:R-:W-:Y:S02]  /*49a0*/  LEA.HI.X.SX32 R217, R217, c[0x0][0x16c], 0x1, P6 ;  /* 0x00005b00d9d97a11 */ /* 0x000fe400030f0eff */
[----:B------:R-:W-:Y:S02]  /*49b0*/  LEA.HI.X.SX32 R159, R159, c[0x0][0x16c], 0x1, P0 ;  /* 0x00005b009f9f7a11 */ /* 0x000fe400000f0eff */
[----:B------:R-:W-:Y:S02]  /*49c0*/  LEA R184, P1, R183, c[0x0][0x168], 0x1 ;  /* 0x00005a00b7b87a11 */ /* 0x000fe400078208ff */
[----:B------:R-:W-:Y:S02]  /*49d0*/  LEA R241, P2, R218, c[0x0][0x168], 0x1 ;  /* 0x00005a00daf17a11 */ /* 0x000fe400078408ff */
[----:B------:R-:W-:-:S02]  /*49e0*/  LEA R186, P3, R185, c[0x0][0x168], 0x1 ;  /* 0x00005a00b9ba7a11 */ /* 0x000fc400078608ff */
[----:B------:R-:W-:Y:S02]  /*49f0*/  LEA R219, P4, R187, c[0x0][0x168], 0x1 ;  /* 0x00005a00bbdb7a11 */ /* 0x000fe400078808ff */
[----:B------:R-:W-:Y:S02]  /*4a00*/  LEA R242, P5, R220, c[0x0][0x168], 0x1 ;  /* 0x00005a00dcf27a11 */ /* 0x000fe400078a08ff */
[----:B------:R-:W-:Y:S02]  /*4a10*/  LEA R189, P6, R188, c[0x0][0x168], 0x1 ;  /* 0x00005a00bcbd7a11 */ /* 0x000fe400078c08ff */
[----:B------:R-:W-:Y:S02]  /*4a20*/  LEA R221, P0, R190, c[0x0][0x168], 0x1 ;  /* 0x00005a00bedd7a11 */ /* 0x000fe400078008ff */
[----:B------:R-:W-:Y:S02]  /*4a30*/  LEA.HI.X.SX32 R183, R183, c[0x0][0x16c], 0x1, P1 ;  /* 0x00005b00b7b77a11 */ /* 0x000fe400008f0eff */
        /* <DEDUP_REMOVED lines=27> */
[C---:B------:R-:W-:Y:S02]  /*4bf0*/  LOP3.LUT R44, R4.reuse, 0x2, RZ, 0xfc, !PT ;  /* 0x00000002042c7812 */ /* 0x040fe400078efcff */
[C---:B------:R-:W-:Y:S02]  /*4c00*/  LOP3.LUT R45, R4.reuse, 0x4, RZ, 0xfc, !PT ;  /* 0x00000004042d7812 */ /* 0x040fe400078efcff */
        /* <DEDUP_REMOVED lines=14> */
[----:B------:R-:W-:Y:S01]  /*4cf0*/  LOP3.LUT R53, R4, 0x14, RZ, 0xfc, !PT ;  /* 0x0000001404357812 */ /* 0x000fe200078efcff */
[----:B------:R-:W-:Y:S01]  /*4d00*/  IMAD R51, R51, c[0x0][0x188], RZ ;  /* 0x0000620033337a24 */ /* 0x000fe200078e02ff */
[----:B------:R-:W-:Y:S01]  /*4d10*/  SHF.R.S32.HI R12, RZ, 0x1f, R13 ;  /* 0x0000001fff0c7819 */ /* 0x000fe2000001140d */
[----:B------:R-:W-:Y:S01]  /*4d20*/  IMAD R52, R52, c[0x0][0x188], RZ ;  /* 0x0000620034347a24 */ /* 0x000fe200078e02ff */
[----:B------:R-:W-:Y:S01]  /*4d30*/  LEA.HI.X.SX32 R201, R201, c[0x0][0x16c], 0x1, P1 ;  /* 0x00005b00c9c97a11 */ /* 0x000fe200008f0eff */
[----:B------:R-:W-:Y:S01]  /*4d40*/  IMAD R53, R53, c[0x0][0x188], RZ ;  /* 0x0000620035357a24 */ /* 0x000fe200078e02ff */
[----:B------:R-:W-:-:S02]  /*4d50*/  LEA.HI.X.SX32 R203, R203, c[0x0][0x16c], 0x1, P2 ;  /* 0x00005b00cbcb7a11 */ /* 0x000fc400010f0eff */
[----:B------:R-:W-:Y:S02]  /*4d60*/  LEA.HI.X.SX32 R226, R226, c[0x0][0x16c], 0x1, P3 ;  /* 0x00005b00e2e27a11 */ /* 0x000fe400018f0eff */
[----:B------:R-:W-:Y:S02]  /*4d70*/  LEA.HI.X.SX32 R204, R204, c[0x0][0x16c], 0x1, P4 ;  /* 0x00005b00cccc7a11 */ /* 0x000fe400020f0eff */
[----:B------:R-:W-:Y:S02]  /*4d80*/  LEA.HI.X.SX32 R206, R206, c[0x0][0x16c], 0x1, P5 ;  /* 0x00005b00cece7a11 */ /* 0x000fe400028f0eff */
[----:B------:R-:W-:Y:S02]  /*4d90*/  LEA.HI.X.SX32 R228, R228, c[0x0][0x16c], 0x1, P6 ;  /* 0x00005b00e4e47a11 */ /* 0x000fe400030f0eff */
[----:B------:R-:W-:Y:S02]  /*4da0*/  LEA.HI.X.SX32 R207, R207, c[0x0][0x16c], 0x1, P0 ;  /* 0x00005b00cfcf7a11 */ /* 0x000fe400000f0eff */
[----:B------:R-:W-:-:S02]  /*4db0*/  LOP3.LUT R6, R75, R6, RZ, 0x3c, !PT ;  /* 0x000000064b067212 */ /* 0x000fc400078e3cff */
[----:B------:R-:W-:Y:S01]  /*4dc0*/  LEA R229, P1, R208, c[0x0][0x168], 0x1 ;  /* 0x00005a00d0e57a11 */ /* 0x000fe200078208ff */
[----:B------:R-:W-:Y:S01]  /*4dd0*/  CS2R R74, SRZ ;  /* 0x00000000004a7805 */ /* 0x000fe2000001ff00 */
[----:B------:R-:W-:Y:S02]  /*4de0*/  LEA R246, P2, R230, c[0x0][0x168], 0x1 ;  /* 0x00005a00e6f67a11 */ /* 0x000fe400078408ff */
[----:B------:R-:W-:Y:S02]  /*4df0*/  LEA R213, P3, R209, c[0x0][0x168], 0x1 ;  /* 0x00005a00d1d57a11 */ /* 0x000fe400078608ff */
[----:B------:R-:W-:Y:S02]  /*4e00*/  LEA R231, P4, R210, c[0x0][0x168], 0x1 ;  /* 0x00005a00d2e77a11 */ /* 0x000fe400078808ff */
[----:B------:R-:W-:Y:S02]  /*4e10*/  LEA R232, P5, R211, c[0x0][0x168], 0x1 ;  /* 0x00005a00d3e87a11 */ /* 0x000fe400078a08ff */
[----:B------:R-:W-:-:S02]  /*4e20*/  LEA R233, P6, R214, c[0x0][0x168], 0x1 ;  /* 0x00005a00d6e97a11 */ /* 0x000fc400078c08ff */
[----:B------:R-:W-:Y:S02]  /*4e30*/  LEA R234, P0, R215, c[0x0][0x168], 0x1 ;  /* 0x00005a00d7ea7a11 */ /* 0x000fe400078008ff */
[C---:B------:R-:W-:Y:S01]  /*4e40*/  SHF.L.U64.HI R12, R13.reuse, 0x1, R12 ;  /* 0x000000010d0c7819 */ /* 0x040fe2000001020c */
[----:B------:R-:W-:Y:S01]  /*4e50*/  IMAD.SHL.U32 R13, R13, 0x2, RZ ;  /* 0x000000020d0d7824 */ /* 0x000fe200078e00ff */
[C---:B------:R-:W-:Y:S02]  /*4e60*/  LOP3.LUT R46, R11.reuse, 0x10, RZ, 0x3c, !PT ;  /* 0x000000100b2e7812 */ /* 0x040fe400078e3cff */
[C---:B------:R-:W-:Y:S02]  /*4e70*/  LOP3.LUT R45, R11.reuse, 0x20, RZ, 0x3c, !PT ;  /* 0x000000200b2d7812 */ /* 0x040fe400078e3cff */
[----:B------:R-:W-:Y:S02]  /*4e80*/  LOP3.LUT R44, R11, 0x30, RZ, 0x3c, !PT ;  /* 0x000000300b2c7812 */ /* 0x000fe400078e3cff */
[----:B------:R-:W-:-:S02]  /*4e90*/  SHF.R.S32.HI R38, RZ, 0x7, R38 ;  /* 0x00000007ff267819 */ /* 0x000fc40000011426 */
[----:B------:R-:W-:Y:S02]  /*4ea0*/  LEA.HI.X.SX32 R208, R208, c[0x0][0x16c], 0x1, P1 ;  /* 0x00005b00d0d07a11 */ /* 0x000fe400008f0eff */
[----:B------:R-:W-:Y:S02]  /*4eb0*/  LEA.HI.X.SX32 R230, R230, c[0x0][0x16c], 0x1, P2 ;  /* 0x00005b00e6e67a11 */ /* 0x000fe400010f0eff */
[----:B------:R-:W-:Y:S02]  /*4ec0*/  LEA.HI.X.SX32 R209, R209, c[0x0][0x16c], 0x1, P3 ;  /* 0x00005b00d1d17a11 */ /* 0x000fe400018f0eff */
[----:B------:R-:W-:Y:S02]  /*4ed0*/  LEA.HI.X.SX32 R210, R210, c[0x0][0x16c], 0x1, P4 ;  /* 0x00005b00d2d27a11 */ /* 0x000fe400020f0eff */
[----:B------:R-:W-:Y:S02]  /*4ee0*/  LEA.HI.X.SX32 R211, R211, c[0x0][0x16c], 0x1, P5 ;  /* 0x00005b00d3d37a11 */ /* 0x000fe400028f0eff */
[----:B------:R-:W-:-:S02]  /*4ef0*/  LEA.HI.X.SX32 R214, R214, c[0x0][0x16c], 0x1, P6 ;  /* 0x00005b00d6d67a11 */ /* 0x000fc400030f0eff */
[----:B------:R-:W-:Y:S02]  /*4f00*/  LEA.HI.X.SX32 R215, R215, c[0x0][0x16c], 0x1, P0 ;  /* 0x00005b00d7d77a11 */ /* 0x000fe400000f0eff */
[C---:B------:R-:W-:Y:S02]  /*4f10*/  LOP3.LUT R46, R11.reuse, 0x40, RZ, 0x3c, !PT ;  /* 0x000000400b2e7812 */ /* 0x040fe400078e3cff */
[C---:B------:R-:W-:Y:S02]  /*4f20*/  LOP3.LUT R45, R11.reuse, 0x50, RZ, 0x3c, !PT ;  /* 0x000000500b2d7812 */ /* 0x040fe400078e3cff */
[C---:B------:R-:W-:Y:S02]  /*4f30*/  LOP3.LUT R44, R11.reuse, 0x60, RZ, 0x3c, !PT ;  /* 0x000000600b2c7812 */ /* 0x040fe400078e3cff */
[----:B------:R-:W-:Y:S02]  /*4f40*/  LOP3.LUT R252, R11, 0x70, RZ, 0x3c, !PT ;  /* 0x000000700bfc7812 */ /* 0x000fe400078e3cff */
[----:B------:R-:W-:-:S02]  /*4f50*/  LOP3.LUT R249, R6, 0x20, RZ, 0x3c, !PT ;  /* 0x0000002006f97812 */ /* 0x000fc400078e3cff */
[C---:B------:R-:W-:Y:S02]  /*4f60*/  LOP3.LUT R248, R6.reuse, 0x40, RZ, 0x3c, !PT ;  /* 0x0000004006f87812 */ /* 0x040fe400078e3cff */
[----:B------:R-:W-:Y:S02]  /*4f70*/  LOP3.LUT R247, R6, 0x60, RZ, 0x3c, !PT ;  /* 0x0000006006f77812 */ /* 0x000fe400078e3cff */
[----:B------:R-:W-:Y:S02]  /*4f80*/  LOP3.LUT R250, R7, 0x40, RZ, 0x3c, !PT ;  /* 0x0000004007fa7812 */ /* 0x000fe400078e3cff */
[----:B------:R-:W-:Y:S02]  /*4f90*/  LOP3.LUT R251, R8, 0x40, RZ, 0x3c, !PT ;  /* 0x0000004008fb7812 */ /* 0x000fe400078e3cff */
.L_x_2:
[C---:B------:R-:W-:Y:S02]  /*4fa0*/  LOP3.LUT R44, R4.reuse, 0x2, RZ, 0xfc, !PT ;  /* 0x00000002042c7812 */ /* 0x040fe400078efcff */
[C---:B------:R-:W-:Y:S02]  /*4fb0*/  LOP3.LUT R10, R4.reuse, 0x6, RZ, 0xfc, !PT ;  /* 0x00000006040a7812 */ /* 0x040fe400078efcff */
[----:B------:R-:W-:-:S02]  /*4fc0*/  ISETP.GE.AND P0, PT, R4, UR4, PT ;  /* 0x0000000404007c0c */ /* 0x000fc4000bf06270 */
[----:B------:R-:W-:Y:S01]  /*4fd0*/  ISETP.GE.AND P1, PT, R44, UR4, PT ;  /* 0x000000042c007c0c */ /* 0x000fe2000bf26270 */
[----:B------:R-:W-:Y:S01]  /*4fe0*/  IMAD R44, R4, c[0x0][0x188], RZ ;  /* 0x00006200042c7a24 */ /* 0x000fe200078e02ff */
[C---:B------:R-:W-:Y:S01]  /*4ff0*/  ISETP.GE.AND P3, PT, R10.reuse, UR4, PT ;  /* 0x000000040a007c0c */ /* 0x040fe2000bf66270 */
[----:B------:R-:W-:Y:S01]  /*5000*/  IMAD R10, R10, c[0x0][0x188], RZ ;  /* 0x000062000a0a7a24 */ /* 0x000fe200078e02ff */
[----:B------:R-:W-:Y:S01]  /*5010*/  PRMT R124, RZ, 0x7610, R124 ;  /* 0x00007610ff7c7816 */ /* 0x000fe2000000007c */
[--C-:B------:R-:W-:Y:S01]  /*5020*/  IMAD.WIDE R44, R44, 0x2, R42.reuse ;  /* 0x000000022c2c7825 */ /* 0x100fe200078e022a */
[C---:B------:R-:W-:Y:S02]  /*5030*/  LOP3.LUT R11, R4.reuse, 0x4, RZ, 0xfc, !PT ;  /* 0x00000004040b7812 */ /* 0x040fe400078efcff */
[----:B------:R-:W-:Y:S01]  /*5040*/  LOP3.LUT R46, R4, 0x2, RZ, 0xfc, !PT ;  /* 0x00000002042e7812 */ /* 0x000fe200078efcff */
[--C-:B------:R-:W-:Y:S01]  /*5050*/  IMAD.WIDE R52, R10, 0x2, R42.reuse ;  /* 0x000000020a347825 */ /* 0x100fe200078e022a */
[----:B------:R-:W-:Y:S01]  /*5060*/  LOP3.LUT R10, R4, 0x8, RZ, 0xfc, !PT ;  /* 0x00000008040a7812 */ /* 0x000fe200078efcff */
[----:B------:R0:W2:Y:S01]  /*5070*/  @!P0 LDG.E.U16 R124, [R44.64] ;  /* 0x000000062c7c8981 */ /* 0x0000a2000c1e1500 */
[C---:B------:R-:W-:Y:S01]  /*5080*/  ISETP.GE.AND P2, PT, R11.reuse, UR4, PT ;  /* 0x000000040b007c0c */ /* 0x040fe2000bf46270 */
[----:B------:R-:W-:Y:S01]  /*5090*/  IMAD R46, R46, c[0x0][0x188], RZ ;  /* 0x000062002e2e7a24 */ /* 0x000fe200078e02ff */
[----:B------:R-:W-:Y:S01]  /*50a0*/  ISETP.GE.AND P0, PT, R10, UR4, PT ;  /* 0x000000040a007c0c */ /* 0x000fe2000bf06270 */
[----:B------:R-:W-:Y:S01]  /*50b0*/  IMAD R11, R11, c[0x0][0x188], RZ ;  /* 0x000062000b0b7a24 */ /* 0x000fe200078e02ff */
[----:B------:R-:W-:Y:S01]  /*50c0*/  LOP3.LUT R10, R4, 0x10, RZ, 0xfc, !PT ;  /* 0x00000010040a7812 */ /* 0x000fe200078efcff */
[----:B------:R-:W-:Y:S01]  /*50d0*/  IMAD.WIDE R46, R46, 0x2, R42 ;  /* 0x000000022e2e7825 */ /* 0x000fe200078e022a */
[----:B------:R-:W-:-:S02]  /*50e0*/  PRMT R92, RZ, 0x7610, R92 ;  /* 0x00007610ff5c7816 */ /* 0x000fc4000000005c */
[----:B------:R-:W-:Y:S01]  /*50f0*/  ISETP.GE.AND P4, PT, R10, UR4, PT ;  /* 0x000000040a007c0c */ /* 0x000fe2000bf86270 */
[----:B------:R-:W-:Y:S01]  /*5100*/  IMAD.WIDE R48, R11, 0x2, R42 ;  /* 0x000000020b307825 */ /* 0x000fe200078e022a */
[----:B------:R-:W-:Y:S02]  /*5110*/  LOP3.LUT R10, R4, 0x8, RZ, 0xfc, !PT ;  /* 0x00000008040a7812 */ /* 0x000fe400078efcff */
[----:B------:R-:W-:Y:S01]  /*5120*/  PRMT R59, RZ, 0x7610, R59 ;  /* 0x00007610ff3b7816 */ /* 0x000fe2000000003b */
[----:B------:R1:W3:Y:S01]  /*5130*/  @!P1 LDG.E.U16 R92, [R46.64] ;  /* 0x000000062e5c9981 */ /* 0x0002e2000c1e1500 */
[----:B------:R-:W-:Y:S01]  /*5140*/  PRMT R51, RZ, 0x7610, R51 ;  /* 0x00007610ff337816 */ /* 0x000fe20000000033 */
[----:B------:R-:W-:Y:S01]  /*5150*/  IMAD R10, R10, c[0x0][0x188], RZ ;  /* 0x000062000a0a7a24 */ /* 0x000fe200078e02ff */
[C---:B------:R-:W-:Y:S02]  /*5160*/  LOP3.LUT R55, R4.reuse, 0xa, RZ, 0xfc, !PT ;  /* 0x0000000a04377812 */ /* 0x040fe400078efcff */
[----:B------:R-:W-:Y:S01]  /*5170*/  LOP3.LUT R54, R4, 0xc, RZ, 0xfc, !PT ;  /* 0x0000000c04367812 */ /* 0x000fe200078efcff */
[----:B0-----:R-:W-:Y:S01]  /*5180*/  IMAD.WIDE R44, R10, 0x2, R42 ;  /* 0x000000020a2c7825 */ /* 0x001fe200078e022a */
[----:B------:R-:W-:Y:S01]  /*5190*/  LOP3.LUT R10, R4, 0x10, RZ, 0xfc, !PT ;  /* 0x00000010040a7812 */ /* 0x000fe200078efcff */
[----:B------:R0:W4:Y:S01]  /*51a0*/  @!P2 LDG.E.U16 R59, [R48.64] ;  /* 0x00000006303ba981 */ /* 0x000122000c1e1500 */
[C---:B------:R-:W-:Y:S01]  /*51b0*/  ISETP.GE.AND P1, PT, R55.reuse, UR4, PT ;  /* 0x0000000437007c0c */ /* 0x040fe2000bf26270 */
[----:B------:R-:W-:Y:S01]  /*51c0*/  IMAD R55, R55, c[0x0][0x188], RZ ;  /* 0x0000620037377a24 */ /* 0x000fe200078e02ff */
[C---:B------:R-:W-:Y:S01]  /*51d0*/  ISETP.GE.AND P2, PT, R54.reuse, UR4, PT ;  /* 0x0000000436007c0c */ /* 0x040fe2000bf46270 */
[----:B------:R-:W-:Y:S01]  /*51e0*/  IMAD R54, R54, c[0x0][0x188], RZ ;  /* 0x0000620036367a24 */ /* 0x000fe200078e02ff */
[----:B------:R-:W-:Y:S01]  /*51f0*/  PRMT R108, RZ, 0x7610, R108 ;  /* 0x00007610ff6c7816 */ /* 0x000fe2000000006c */
[----:B------:R-:W-:Y:S01]  /*5200*/  IMAD R10, R10, c[0x0][0x188], RZ ;  /* 0x000062000a0a7a24 */ /* 0x000fe200078e02ff */
[----:B------:R-:W-:Y:S01]  /*5210*/  PRMT R99, RZ, 0x7610, R99 ;  /* 0x00007610ff637816 */ /* 0x000fe20000000063 */
[--C-:B-1----:R-:W-:Y:S01]  /*5220*/  IMAD.WIDE R46, R55, 0x2, R42.reuse ;  /* 0x00000002372e7825 */ /* 0x102fe200078e022a */
[----:B------:R-:W-:Y:S01]  /*5230*/  LOP3.LUT R11, R4, 0xe, RZ, 0xfc, !PT ;  /* 0x0000000e040b7812 */ /* 0x000fe200078efcff */
[----:B------:R1:W5:Y:S02]  /*5240*/  @!P3 LDG.E.U16 R51, [R52.64] ;  /* 0x000000063433b981 */ /* 0x000364000c1e1500 */
[----:B0-----:R-:W-:-:S02]  /*5250*/  IMAD.WIDE R48, R54, 0x2, R42 ;  /* 0x0000000236307825 */ /* 0x001fc400078e022a */
[----:B------:R0:W2:Y:S02]  /*5260*/  @!P0 LDG.E.U16 R108, [R44.64] ;  /* 0x000000062c6c8981 */ /* 0x0000a4000c1e1500 */
[----:B------:R-:W-:Y:S01]  /*5270*/  IMAD.WIDE R54, R10, 0x2, R42 ;  /* 0x000000020a367825 */ /* 0x000fe200078e022a */
[----:B------:R-:W-:-:S04]  /*5280*/  LOP3.LUT R10, R4, 0x12, RZ, 0xfc, !PT ;  /* 0x00000012040a7812 */ /* 0x000fc800078efcff */
[----:B------:R-:W-:Y:S01]  /*5290*/  ISETP.GE.AND P0, PT, R10, UR4, PT ;  /* 0x000000040a007c0c */ /* 0x000fe2000bf06270 */
[----:B------:R0:W2:Y:S01]  /*52a0*/  @!P4 LDG.E.U16 R99, [R54.64] ;  /* 0x000000063663c981 */ /* 0x0000a2000c1e1500 */
[----:B------:R-:W-:-:S04]  /*52b0*/  LOP3.LUT R10, R4, 0x1a, RZ, 0xfc, !PT ;  /* 0x0000001a040a7812 */ /* 0x000fc800078efcff */
[----:B------:R-:W-:Y:S02]  /*52c0*/  ISETP.GE.AND P4, PT, R10, UR4, PT ;  /* 0x000000040a007c0c */ /* 0x000fe4000bf86270 */
[----:B------:R-:W-:Y:S02]  /*52d0*/  LOP3.LUT R10, R4, 0x12, RZ, 0xfc, !PT ;  /* 0x00000012040a7812 */ /* 0x000fe400078efcff */
[----:B------:R-:W-:Y:S02]  /*52e0*/  PRMT R58, RZ, 0x7610, R58 ;  /* 0x00007610ff3a7816 */ /* 0x000fe4000000003a */
[C---:B------:R-:W-:Y:S01]  /*52f0*/  ISETP.GE.AND P3, PT, R11.reuse, UR4, PT ;  /* 0x000000040b007c0c */ /* 0x040fe2000bf66270 */
[----:B------:R-:W-:Y:S01]  /*5300*/  IMAD R10, R10, c[0x0][0x188], RZ ;  /* 0x000062000a0a7a24 */ /* 0x000fe200078e02ff */
[----:B------:R-:W-:Y:S02]  /*5310*/  PRMT R79, RZ, 0x7610, R79 ;  /* 0x00007610ff4f7816 */ /* 0x000fe4000000004f */
[C---:B------:R-:W-:Y:S01]  /*5320*/  LOP3.LUT R60, R4.reuse, 0x16, RZ, 0xfc, !PT ;  /* 0x00000016043c7812 */ /* 0x040fe200078efcff */
[----:B------:R-:W-:Y:S01]  /*5330*/  IMAD R11, R11, c[0x0][0x188], RZ ;  /* 0x000062000b0b7a24 */ /* 0x000fe200078e02ff */
[----:B------:R1:W2:Y:S01]  /*5340*/  @!P2 LDG.E.U16 R58, [R48.64] ;  /* 0x00000006303aa981 */ /* 0x0002a2000c1e1500 */
[----:B------:R-:W-:Y:S01]  /*5350*/  LOP3.LUT R61, R4, 0x14, RZ, 0xfc, !PT ;  /* 0x00000014043d7812 */ /* 0x000fe200078efcff */
[--C-:B0-----:R-:W-:Y:S01]  /*5360*/  IMAD.WIDE R44, R10, 0x2, R42.reuse ;  /* 0x000000020a2c7825 */ /* 0x101fe200078e022a */
[----:B------:R-:W-:Y:S01]  /*5370*/  ISETP.GE.AND P2, PT, R60, UR4, PT ;  /* 0x000000043c007c0c */ /* 0x000fe2000bf46270 */
[----:B------:R0:W2:Y:S01]  /*5380*/  @!P1 LDG.E.U16 R79, [R46.64] ;  /* 0x000000062e4f9981 */ /* 0x0000a2000c1e1500 */
[----:B------:R-:W-:Y:S01]  /*5390*/  LOP3.LUT R10, R4, 0x1a, RZ, 0xfc, !PT ;  /* 0x0000001a040a7812 */ /* 0x000fe200078efcff */
[----:B-1----:R-:W-:Y:S01]  /*53a0*/  IMAD.WIDE R52, R11, 0x2, R42 ;  /* 0x000000020b347825 */ /* 0x002fe200078e022a */
[----:B------:R-:W-:-:S02]  /*53b0*/  PRMT R50, RZ, 0x7610, R50 ;  /* 0x00007610ff327816 */ /* 0x000fc40000000032 */
[C---:B------:R-:W-:Y:S01]  /*53c0*/  ISETP.GE.AND P1, PT, R61.reuse, UR4, PT ;  /* 0x000000043d007c0c */ /* 0x040fe2000bf26270 */
[----:B------:R-:W-:Y:S02]  /*53d0*/  IMAD R61, R61, c[0x0][0x188], RZ ;  /* 0x000062003d3d7a24 */ /* 0x000fe400078e02ff */
[----:B------:R-:W-:Y:S01]  /*53e0*/  IMAD R60, R60, c[0x0][0x188], RZ ;  /* 0x000062003c3c7a24 */ /* 0x000fe200078e02ff */
[----:B------:R1:W2:Y:S01]  /*53f0*/  @!P3 LDG.E.U16 R50, [R52.64] ;  /* 0x000000063432b981 */ /* 0x0002a2000c1e1500 */
[----:B------:R-:W-:Y:S01]  /*5400*/  IMAD R10, R10, c[0x0][0x188], RZ ;  /* 0x000062000a0a7a24 */ /* 0x000fe200078e02ff */
[----:B------:R-:W-:Y:S01]  /*5410*/  PRMT R49, RZ, 0x7610, R49 ;  /* 0x00007610ff317816 */ /* 0x000fe20000000031 */
[----:B0-----:R-:W-:Y:S01]  /*5420*/  IMAD.WIDE R46, R61, 0x2, R42 ;  /* 0x000000023d2e7825 */ /* 0x001fe200078e022a */
[----:B------:R-:W-:-:S03]  /*5430*/  PRMT R57, RZ, 0x7610, R57 ;  /* 0x00007610ff397816 */ /* 0x000fc60000000039 */
[--C-:B-1----:R-:W-:Y:S01]  /*5440*/  IMAD.WIDE R52, R60, 0x2, R42.reuse ;  /* 0x000000023c347825 */ /* 0x102fe200078e022a */
[----:B------:R-:W-:Y:S02]  /*5450*/  LOP3.LUT R11, R4, 0x18, RZ, 0xfc, !PT ;  /* 0x00000018040b7812 */ /* 0x000fe400078efcff */
[----:B------:R0:W2:Y:S01]  /*5460*/  @!P1 LDG.E.U16 R57, [R46.64] ;  /* 0x000000062e399981 */ /* 0x0000a2000c1e1500 */
[----:B------:R-:W-:Y:S01]  /*5470*/  IMAD.WIDE R60, R10, 0x2, R42 ;  /* 0x000000020a3c7825 */ /* 0x000fe200078e022a */
[----:B------:R-:W-:Y:S02]  /*5480*/  LOP3.LUT R10, R4, 0x1c, RZ, 0xfc, !PT ;  /* 0x0000001c040a7812 */ /* 0x000fe400078efcff */
[----:B------:R1:W2:Y:S02]  /*5490*/  @!P2 LDG.E.U16 R49, [R52.64] ;  /* 0x000000063431a981 */ /* 0x0002a4000c1e1500 */
[----:B------:R-:W-:Y:S02]  /*54a0*/  ISETP.GE.AND P2, PT, R10, UR4, PT ;  /* 0x000000040a007c0c */ /* 0x000fe4000bf46270 */
[----:B------:R-:W-:-:S02]  /*54b0*/  LOP3.LUT R10, R4, 0x24, RZ, 0xfc, !PT ;  /* 0x00000024040a7812 */ /* 0x000fc400078efcff */
[C---:B------:R-:W-:Y:S02]  /*54c0*/  ISETP.GE.AND P3, PT, R11.reuse, UR4, PT ;  /* 0x000000040b007c0c */ /* 0x040fe4000bf66270 */
[----:B------:R-:W-:Y:S02]  /*54d0*/  ISETP.GE.AND P1, PT, R10, UR4, PT ;  /* 0x000000040a007c0c */ /* 0x000fe4000bf26270 */
[----:B------:R-:W-:Y:S01]  /*54e0*/  LOP3.LUT R10, R4, 0x1c, RZ, 0xfc, !PT ;  /* 0x0000001c040a7812 */ /* 0x000fe200078efcff */
[----:B------:R-:W-:Y:S01]  /*54f0*/  IMAD R11, R11, c[0x0][0x188], RZ ;  /* 0x000062000b0b7a24 */ /* 0x000fe200078e02ff */
[----:B------:R-:W-:Y:S02]  /*5500*/  PRMT R78, RZ, 0x7610, R78 ;  /* 0x00007610ff4e7816 */ /* 0x000fe4000000004e */
[----:B------:R-:W-:Y:S01]  /*5510*/  PRMT R98, RZ, 0x7610, R98 ;  /* 0x00007610ff627816 */ /* 0x000fe20000000062 */
[----:B------:R-:W-:Y:S01]  /*5520*/  IMAD R10, R10, c[0x0][0x188], RZ ;  /* 0x000062000a0a7a24 */ /* 0x000fe200078e02ff */
[----:B------:R-:W-:Y:S01]  /*5530*/  PRMT R77, RZ, 0x7610, R77 ;  /* 0x00007610ff4d7816 */ /* 0x000fe2000000004d */
[----:B------:R-:W-:Y:S01]  /*5540*/  IMAD.WIDE R54, R11, 0x2, R42 ;  /* 0x000000020b367825 */ /* 0x000fe200078e022a */
[----:B------:R0:W2:Y:S01]  /*5550*/  @!P0 LDG.E.U16 R78, [R44.64] ;  /* 0x000000062c4e8981 */ /* 0x0000a2000c1e1500 */
[----:B------:R-:W-:-:S02]  /*5560*/  LOP3.LUT R101, R4, 0x1e, RZ, 0xfc, !PT ;  /* 0x0000001e04657812 */ /* 0x000fc400078efcff */
[----:B------:R-:W-:Y:S01]  /*5570*/  LOP3.LUT R100, R4, 0x20, RZ, 0xfc, !PT ;  /* 0x0000002004647812 */ /* 0x000fe200078efcff */
[----:B------:R1:W2:Y:S01]  /*5580*/  @!P3 LDG.E.U16 R98, [R54.64] ;  /* 0x000000063662b981 */ /* 0x0002a2000c1e1500 */
[----:B------:R-:W-:-:S03]  /*5590*/  ISETP.GE.AND P3, PT, R101, UR4, PT ;  /* 0x0000000465007c0c */ /* 0x000fc6000bf66270 */
[----:B------:R1:W2:Y:S01]  /*55a0*/  @!P4 LDG.E.U16 R77, [R60.64] ;  /* 0x000000063c4dc981 */ /* 0x0002a2000c1e1500 */
[----:B0-----:R-:W-:Y:S01]  /*55b0*/  IMAD.WIDE R44, R10, 0x2, R42 ;  /* 0x000000020a2c7825 */ /* 0x001fe200078e022a */
[----:B------:R-:W-:Y:S02]  /*55c0*/  LOP3.LUT R10, R4, 0x26, RZ, 0xfc, !PT ;  /* 0x00000026040a7812 */ /* 0x000fe400078efcff */
[----:B------:R-:W-:Y:S02]  /*55d0*/  ISETP.GE.AND P4, PT, R100, UR4, PT ;  /* 0x0000000464007c0c */ /* 0x000fe4000bf86270 */
[----:B------:R-:W-:Y:S02]  /*55e0*/  ISETP.GE.AND P0, PT, R10, UR4, PT ;  /* 0x000000040a007c0c */ /* 0x000fe4000bf06270 */
[----:B------:R-:W-:Y:S01]  /*55f0*/  LOP3.LUT R10, R4, 0x24, RZ, 0xfc, !PT ;  /* 0x00000024040a7812 */ /* 0x000fe200078efcff */
[----:B------:R-:W-:Y:S01]  /*5600*/  IMAD R101, R101, c[0x0][0x188], RZ ;  /* 0x0000620065657a24 */ /* 0x000fe200078e02ff */
[----:B------:R-:W-:Y:S01]  /*5610*/  PRMT R56, RZ, 0x7610, R56 ;  /* 0x00007610ff387816 */ /* 0x000fe20000000038 */
[----:B------:R-:W-:Y:S01]  /*5620*/  IMAD R100, R100, c[0x0][0x188], RZ ;  /* 0x0000620064647a24 */ /* 0x000fe200078e02ff */
[----:B------:R-:W-:Y:S01]  /*5630*/  LOP3.LUT R11, R4, 0x22, RZ, 0xfc, !PT ;  /* 0x00000022040b7812 */ /* 0x000fe200078efcff */
[----:B------:R-:W-:Y:S01]  /*5640*/  IMAD R10, R10, c[0x0][0x188], RZ ;  /* 0x000062000a0a7a24 */ /* 0x000fe200078e02ff */
[----:B-1----:R-:W-:Y:S01]  /*5650*/  LOP3.LUT R60, R4, 0x26, RZ, 0xfc, !PT ;  /* 0x00000026043c7812 */ /* 0x002fe200078efcff */
[----:B------:R-:W-:Y:S01]  /*5660*/  IMAD.WIDE R46, R101, 0x2, R42 ;  /* 0x00000002652e7825 */ /* 0x000fe200078e022a */
[----:B------:R-:W-:Y:S01]  /*5670*/  PRMT R48, RZ, 0x7610, R48 ;  /* 0x00007610ff307816 */ /* 0x000fe20000000030 */
[----:B------:R0:W2:Y:S01]  /*5680*/  @!P2 LDG.E.U16 R56, [R44.64] ;  /* 0x000000062c38a981 */ /* 0x0000a2000c1e1500 */
[----:B------:R-:W-:Y:S01]  /*5690*/  PRMT R97, RZ, 0x7610, R97 ;  /* 0x00007610ff617816 */ /* 0x000fe20000000061 */
[----:B------:R-:W-:Y:S01]  /*56a0*/  IMAD.WIDE R52, R100, 0x2, R42 ;  /* 0x0000000264347825 */ /* 0x000fe200078e022a */
[----:B------:R-:W-:-:S02]  /*56b0*/  ISETP.GE.AND P5, PT, R11, UR4, PT ;  /* 0x000000040b007c0c */ /* 0x000fc4000bfa6270 */
[----:B------:R1:W2:Y:S01]  /*56c0*/  @!P3 LDG.E.U16 R48, [R46.64] ;  /* 0x000000062e30b981 */ /* 0x0002a2000c1e1500 */
[----:B------:R-:W-:Y:S02]  /*56d0*/  IMAD R60, R60, c[0x0][0x188], RZ ;  /* 0x000062003c3c7a24 */ /* 0x000fe400078e02ff */
[----:B0-----:R-:W-:Y:S01]  /*56e0*/  IMAD.WIDE R44, R10, 0x2, R42 ;  /* 0x000000020a2c7825 */ /* 0x001fe200078e022a */
[----:B------:R-:W-:Y:S01]  /*56f0*/  LOP3.LUT R10, R4, 0x2a, RZ, 0xfc, !PT ;  /* 0x0000002a040a7812 */ /* 0x000fe200078efcff */
[----:B------:R0:W2:Y:S02]  /*5700*/  @!P4 LDG.E.U16 R97, [R52.64] ;  /* 0x000000063461c981 */ /* 0x0000a4000c1e1500 */
[----:B------:R-:W-:Y:S01]  /*5710*/  IMAD R11, R11, c[0x0][0x188], RZ ;  /* 0x000062000b0b7a24 */ /* 0x000fe200078e02ff */
[----:B-1----:R-:W-:Y:S02]  /*5720*/  PRMT R47, RZ, 0x7610, R47 ;  /* 0x00007610ff2f7816 */ /* 0x002fe4000000002f */
[----:B------:R-:W-:Y:S01]  /*5730*/  ISETP.GE.AND P3, PT, R10, UR4, PT ;  /* 0x000000040a007c0c */ /* 0x000fe2000bf66270 */
[----:B------:R-:W-:Y:S01]  /*5740*/  IMAD.WIDE R54, R11, 0x2, R42 ;  /* 0x000000020b367825 */ /* 0x000fe200078e022a */
[----:B------:R-:W-:-:S03]  /*5750*/  PRMT R76, RZ, 0x7610, R76 ;  /* 0x00007610ff4c7816 */ /* 0x000fc6000000004c */
[----:B0-----:R-:W-:Y:S01]  /*5760*/  IMAD.WIDE R52, R60, 0x2, R42 ;  /* 0x000000023c347825 */ /* 0x001fe200078e022a */
[----:B------:R-:W-:Y:S02]  /*5770*/  LOP3.LUT R10, R4, 0x2e, RZ, 0xfc, !PT ;  /* 0x0000002e040a7812 */ /* 0x000fe400078efcff */
[----:B------:R0:W2:Y:S04]  /*5780*/  @!P5 LDG.E.U16 R76, [R54.64] ;  /* 0x00000006364cd981 */ /* 0x0000a8000c1e1500 */
[----:B------:R1:W2:Y:S01]  /*5790*/  @!P0 LDG.E.U16 R47, [R52.64] ;  /* 0x00000006342f8981 */ /* 0x0002a2000c1e1500 */
[----:B------:R-:W-:Y:S02]  /*57a0*/  ISETP.GE.AND P0, PT, R10, UR4, PT ;  /* 0x000000040a007c0c */ /* 0x000fe4000bf06270 */
[----:B------:R-:W-:-:S02]  /*57b0*/  LOP3.LUT R10, R4, 0x28, RZ, 0xfc, !PT ;  /* 0x00000028040a7812 */ /* 0x000fc400078efcff */
[----:B0-----:R-:W-:-:S03]  /*57c0*/  PRMT R55, RZ, 0x7610, R55 ;  /* 0x00007610ff377816 */ /* 0x001fc60000000037 */
[----:B------:R-:W-:Y:S01]  /*57d0*/  IMAD R10, R10, c[0x0][0x188], RZ ;  /* 0x000062000a0a7a24 */ /* 0x000fe200078e02ff */
[----:B------:R-:W-:Y:S02]  /*57e0*/  LOP3.LUT R11, R4, 0x28, RZ, 0xfc, !PT ;  /* 0x00000028040b7812 */ /* 0x000fe400078efcff */
[----:B------:R0:W2:Y:S02]  /*57f0*/  @!P1 LDG.E.U16 R55, [R44.64] ;  /* 0x000000062c379981 */ /* 0x0000a4000c1e1500 */
[----:B------:R-:W-:Y:S01]  /*5800*/  ISETP.GE.AND P2, PT, R11, UR4, PT ;  /* 0x000000040b007c0c */ /* 0x000fe2000bf46270 */
[----:B0-----:R-:W-:Y:S01]  /*5810*/  IMAD.WIDE R44, R10, 0x2, R42 ;  /* 0x000000020a2c7825 */ /* 0x001fe200078e022a */
[----:B------:R-:W-:Y:S02]  /*5820*/  LOP3.LUT R10, R4, 0x2c, RZ, 0xfc, !PT ;  /* 0x0000002c040a7812 */ /* 0x000fe400078efcff */
[----:B------:R-:W-:-:S03]  /*5830*/  PRMT R96, RZ, 0x7610, R96 ;  /* 0x00007610ff607816 */ /* 0x000fc60000000060 */
[----:B------:R-:W-:-:S06]  /*5840*/  IMAD R10, R10, c[0x0][0x188], RZ ;  /* 0x000062000a0a7a24 */ /* 0x000fcc00078e02ff */
[----:B------:R0:W2:Y:S01]  /*5850*/  @!P2 LDG.E.U16 R96, [R44.64] ;  /* 0x000000062c60a981 */ /* 0x0000a2000c1e1500 */
[----:B------:R-:W-:Y:S01]  /*5860*/  IMAD.WIDE R60, R10, 0x2, R42 ;  /* 0x000000020a3c7825 */ /* 0x000fe200078e022a */
[C---:B------:R-:W-:Y:S02]  /*5870*/  LOP3.LUT R10, R4.reuse, 0x32, RZ, 0xfc, !PT ;  /* 0x00000032040a7812 */ /* 0x040fe400078efcff */
[----:B------:R-:W-:Y:S02]  /*5880*/  LOP3.LUT R11, R4, 0x2c, RZ, 0xfc, !PT ;  /* 0x0000002c040b7812 */ /* 0x000fe400078efcff */
[----:B------:R-:W-:Y:S02]  /*5890*/  ISETP.GE.AND P2, PT, R10, UR4, PT ;  /* 0x000000040a007c0c */ /* 0x000fe4000bf46270 */
[----:B------:R-:W-:Y:S02]  /*58a0*/  LOP3.LUT R10, R4, 0x2e, RZ, 0xfc, !PT ;  /* 0x0000002e040a7812 */ /* 0x000fe400078efcff */
[----:B------:R-:W-:-:S03]  /*58b0*/  ISETP.GE.AND P1, PT, R11, UR4, PT ;  /* 0x000000040b007c0c */ /* 0x000fc6000bf26270 */
[----:B------:R-:W-:Y:S01]  /*58c0*/  IMAD R10, R10, c[0x0][0x188], RZ ;  /* 0x000062000a0a7a24 */ /* 0x000fe200078e02ff */
[----:B------:R-:W-:-:S03]  /*58d0*/  LOP3.LUT R11, R4, 0x2a, RZ, 0xfc, !PT ;  /* 0x0000002a040b7812 */ /* 0x000fc600078efcff */
[----:B0-----:R-:W-:Y:S01]  /*58e0*/  IMAD.WIDE R44, R10, 0x2, R42 ;  /* 0x000000020a2c7825 */ /* 0x001fe200078e022a */
[----:B------:R-:W-:Y:S02]  /*58f0*/  LOP3.LUT R10, R4, 0x32, RZ, 0xfc, !PT ;  /* 0x00000032040a7812 */ /* 0x000fe400078efcff */
[----:B------:R-:W-:Y:S01]  /*5900*/  PRMT R54, RZ, 0x7610, R54 ;  /* 0x00007610ff367816 */ /* 0x000fe20000000036 */
[----:B------:R-:W-:Y:S02]  /*5910*/  IMAD R11, R11, c[0x0][0x188], RZ ;  /* 0x000062000b0b7a24 */ /* 0x000fe400078e02ff */
[----:B------:R-:W-:Y:S01]  /*5920*/  IMAD R10, R10, c[0x0][0x188], RZ ;  /* 0x000062000a0a7a24 */ /* 0x000fe200078e02ff */
[----:B------:R-:W-:Y:S01]  /*5930*/  PRMT R63, RZ, 0x7610, R63 ;  /* 0x00007610ff3f7816 */ /* 0x000fe2000000003f */
[--C-:B-1----:R-:W-:Y:S01]  /*5940*/  IMAD.WIDE R52, R11, 0x2, R42.reuse ;  /* 0x000000020b347825 */ /* 0x102fe200078e022a */
[----:B------:R0:W2:Y:S04]  /*5950*/  @!P1 LDG.E.U16 R54, [R60.64] ;  /* 0x000000063c369981 */ /* 0x0000a8000c1e1500 */
[----:B------:R1:W2:Y:S01]  /*5960*/  @!P3 LDG.E.U16 R63, [R52.64] ;  /* 0x00000006343fb981 */ /* 0x0002a2000c1e1500 */
[----:B0-----:R-:W-:Y:S01]  /*5970*/  IMAD.WIDE R60, R10, 0x2, R42 ;  /* 0x000000020a3c7825 */ /* 0x001fe200078e022a */
[----:B------:R-:W-:-:S04]  /*5980*/  LOP3.LUT R10, R4, 0x38, RZ, 0xfc, !PT ;  /* 0x00000038040a7812 */ /* 0x000fc800078efcff */
[----:B------:R-:W-:Y:S02]  /*5990*/  ISETP.GE.AND P3, PT, R10, UR4, PT ;  /* 0x000000040a007c0c */ /* 0x000fe4000bf66270 */
[C---:B------:R-:W-:Y:S02]  /*59a0*/  LOP3.LUT R10, R4.reuse, 0x34, RZ, 0xfc, !PT ;  /* 0x00000034040a7812 */ /* 0x040fe400078efcff */
[----:B------:R-:W-:Y:S02]  /*59b0*/  PRMT R62, RZ, 0x7610, R62 ;  /* 0x00007610ff3e7816 */ /* 0x000fe4000000003e */
[----:B------:R-:W-:Y:S01]  /*59c0*/  LOP3.LUT R11, R4, 0x30, RZ, 0xfc, !PT ;  /* 0x00000030040b7812 */ /* 0x000fe200078efcff */
[----:B------:R-:W-:Y:S01]  /*59d0*/  IMAD R10, R10, c[0x0][0x188], RZ ;  /* 0x000062000a0a7a24 */ /* 0x000fe200078e02ff */
[C---:B------:R-:W-:Y:S02]  /*59e0*/  LOP3.LUT R100, R4.reuse, 0x30, RZ, 0xfc, !PT ;  /* 0x0000003004647812 */ /* 0x040fe400078efcff */
[----:B------:R-:W-:Y:S01]  /*59f0*/  ISETP.GE.AND P4, PT, R11, UR4, PT ;  /* 0x000000040b007c0c */ /* 0x000fe2000bf86270 */
[----:B------:R0:W2:Y:S01]  /*5a00*/  @!P2 LDG.E.U16 R62, [R60.64] ;  /* 0x000000063c3ea981 */ /* 0x0000a2000c1e1500 */
[----:B------:R-:W-:-:S02]  /*5a10*/  LOP3.LUT R11, R4, 0x34, RZ, 0xfc, !PT ;  /* 0x00000034040b7812 */ /* 0x000fc400078efcff */
[----:B------:R-:W-:Y:S01]  /*5a20*/  PRMT R46, RZ, 0x7610, R46 ;  /* 0x00007610ff2e7816 */ /* 0x000fe2000000002e */
[----:B------:R-:W-:Y:S01]  /*5a30*/  IMAD R100, R100, c[0x0][0x188], RZ ;  /* 0x0000620064647a24 */ /* 0x000fe200078e02ff */
[----:B------:R-:W-:Y:S01]  /*5a40*/  ISETP.GE.AND P1, PT, R11, UR4, PT ;  /* 0x000000040b007c0c */ /* 0x000fe2000bf26270 */
[--C-:B0-----:R-:W-:Y:S01]  /*5a50*/  IMAD.WIDE R60, R10, 0x2, R42.reuse ;  /* 0x000000020a3c7825 */ /* 0x101fe200078e022a */
[C---:B------:R-:W-:Y:S02]  /*5a60*/  LOP3.LUT R10, R4.reuse, 0x36, RZ, 0xfc, !PT ;  /* 0x00000036040a7812 */ /* 0x040fe400078efcff */
[----:B------:R0:W2:Y:S01]  /*5a70*/  @!P0 LDG.E.U16 R46, [R44.64] ;  /* 0x000000062c2e8981 */ /* 0x0000a2000c1e1500 */
[----:B------:R-:W-:Y:S02]  /*5a80*/  LOP3.LUT R11, R4, 0x36, RZ, 0xfc, !PT ;  /* 0x00000036040b7812 */ /* 0x000fe400078efcff */
[----:B------:R-:W-:Y:S02]  /*5a90*/  IMAD R10, R10, c[0x0][0x188], RZ ;  /* 0x000062000a0a7a24 */ /* 0x000fe400078e02ff */
[----:B------:R-:W-:Y:S01]  /*5aa0*/  ISETP.GE.AND P0, PT, R11, UR4, PT ;  /* 0x000000040b007c0c */ /* 0x000fe2000bf06270 */
[----:B-1----:R-:W-:Y:S01]  /*5ab0*/  IMAD.WIDE R52, R100, 0x2, R42 ;  /* 0x0000000264347825 */ /* 0x002fe200078e022a */
[----:B------:R-:W-:-:S03]  /*5ac0*/  LOP3.LUT R11, R4, 0x3a, RZ, 0xfc, !PT ;  /* 0x0000003a040b7812 */ /* 0x000fc600078efcff */
[----:B------:R-:W-:Y:S01]  /*5ad0*/  IMAD.WIDE R100, R10, 0x2, R42 ;  /* 0x000000020a647825 */ /* 0x000fe200078e022a */
[----:B------:R-:W-:Y:S02]  /*5ae0*/  LOP3.LUT R10, R4, 0x3a, RZ, 0xfc, !PT ;  /* 0x0000003a040a7812 */ /* 0x000fe400078efcff */
[----:B------:R-:W-:Y:S02]  /*5af0*/  PRMT R95, RZ, 0x7610, R95 ;  /* 0x00007610ff5f7816 */ /* 0x000fe4000000005f */
[----:B------:R-:W-:Y:S01]  /*5b00*/  ISETP.GE.AND P2, PT, R11, UR4, PT ;  /* 0x000000040b007c0c */ /* 0x000fe2000bf46270 */
[----:B------:R-:W-:Y:S01]  /*5b10*/  IMAD R10, R10, c[0x0][0x188], RZ ;  /* 0x000062000a0a7a24 */ /* 0x000fe200078e02ff */
[----:B------:R-:W-:Y:S02]  /*5b20*/  LOP3.LUT R11, R4, 0x38, RZ, 0xfc, !PT ;  /* 0x00000038040b7812 */ /* 0x000fe400078efcff */
[----:B0-----:R-:W-:Y:S01]  /*5b30*/  PRMT R45, RZ, 0x7610, R45 ;  /* 0x00007610ff2d7816 */ /* 0x001fe2000000002d */
[----:B------:R0:W2:Y:S01]  /*5b40*/  @!P4 LDG.E.U16 R95, [R52.64] ;  /* 0x00000006345fc981 */ /* 0x0000a2000c1e1500 */
[----:B------:R-:W-:Y:S01]  /*5b50*/  IMAD.WIDE R104, R10, 0x2, R42 ;  /* 0x000000020a687825 */ /* 0x000fe200078e022a */
[----:B------:R-:W-:-:S03]  /*5b60*/  LOP3.LUT R10, R4, 0x3c, RZ, 0xfc, !PT ;  /* 0x0000003c040a7812 */ /* 0x000fc600078efcff */
[----:B------:R-:W-:Y:S01]  /*5b70*/  IMAD R11, R11, c[0x0][0x188], RZ ;  /* 0x000062000b0b7a24 */ /* 0x000fe200078e02ff */
[----:B------:R-:W-:Y:S01]  /*5b80*/  PRMT R94, RZ, 0x7610, R94 ;  /* 0x00007610ff5e7816 */ /* 0x000fe2000000005e */
[----:B------:R1:W2:Y:S01]  /*5b90*/  @!P0 LDG.E.U16 R45, [R100.64] ;  /* 0x00000006642d8981 */ /* 0x0002a2000c1e1500 */
[----:B0-----:R-:W-:Y:S01]  /*5ba0*/  PRMT R53, RZ, 0x7610, R53 ;  /* 0x00007610ff357816 */ /* 0x001fe20000000035 */
[----:B------:R-:W-:Y:S01]  /*5bb0*/  IMAD.WIDE R102, R11, 0x2, R42 ;  /* 0x000000020b667825 */ /* 0x000fe200078e022a */
[----:B------:R-:W-:Y:S02]  /*5bc0*/  ISETP.GE.AND P0, PT, R10, UR4, PT ;  /* 0x000000040a007c0c */ /* 0x000fe4000bf06270 */
[C---:B------:R-:W-:Y:S02]  /*5bd0*/  LOP3.LUT R10, R4.reuse, 0x42, RZ, 0xfc, !PT ;  /* 0x00000042040a7812 */ /* 0x040fe400078efcff */
[----:B------:R0:W2:Y:S01]  /*5be0*/  @!P1 LDG.E.U16 R53, [R60.64] ;  /* 0x000000063c359981 */ /* 0x0000a2000c1e1500 */
[----:B------:R-:W-:-:S03]  /*5bf0*/  LOP3.LUT R11, R4, 0x40, RZ, 0xfc, !PT ;  /* 0x00000040040b7812 */ /* 0x000fc600078efcff */
[----:B------:R1:W2:Y:S01]  /*5c00*/  @!P3 LDG.E.U16 R94, [R102.64] ;  /* 0x00000006665eb981 */ /* 0x0002a2000c1e1500 */
[----:B------:R-:W-:Y:S02]  /*5c10*/  ISETP.GE.AND P3, PT, R10, UR4, PT ;  /* 0x000000040a007c0c */ /* 0x000fe4000bf66270 */
[----:B0-----:R-:W-:Y:S02]  /*5c20*/  PRMT R61, RZ, 0x7610, R61 ;  /* 0x00007610ff3d7816 */ /* 0x001fe4000000003d */
[----:B------:R-:W-:-:S04]  /*5c30*/  LOP3.LUT R10, R4, 0x3e, RZ, 0xfc, !PT ;  /* 0x0000003e040a7812 */ /* 0x000fc800078efcff */
[----:B------:R0:W2:Y:S01]  /*5c40*/  @!P2 LDG.E.U16 R61, [R104.64] ;  /* 0x00000006683da981 */ /* 0x0000a2000c1e1500 */
[----:B------:R-:W-:Y:S01]  /*5c50*/  ISETP.GE.AND P2, PT, R11, UR4, PT ;  /* 0x000000040b007c0c */ /* 0x000fe2000bf46270 */
[----:B------:R-:W-:Y:S01]  /*5c60*/  IMAD R10, R10, c[0x0][0x188], RZ ;  /* 0x000062000a0a7a24 */ /* 0x000fe200078e02ff */
[C---:B------:R-:W-:Y:S02]  /*5c70*/  LOP3.LUT R11, R4.reuse, 0x3c, RZ, 0xfc, !PT ;  /* 0x0000003c040b7812 */ /* 0x040fe400078efcff */
[----:B------:R-:W-:Y:S01]  /*5c80*/  LOP3.LUT R106, R4, 0x3e, RZ, 0xfc, !PT ;  /* 0x0000003e046a7812 */ /* 0x000fe200078efcff */
[----:B-1----:R-:W-:Y:S01]  /*5c90*/  IMAD.WIDE R102, R10, 0x2, R42 ;  /* 0x000000020a667825 */ /* 0x002fe200078e022a */
[----:B------:R-:W-:Y:S02]  /*5ca0*/  LOP3.LUT R10, R4, 0x40, RZ, 0xfc, !PT ;  /* 0x00000040040a7812 */ /* 0x000fe400078efcff */
[----:B------:R-:W-:Y:S01]  /*5cb0*/  ISETP.GE.AND P1, PT, R106, UR4, PT ;  /* 0x000000046a007c0c */ /* 0x000fe2000bf26270 */
[----:B------:R-:W-:-:S02]  /*5cc0*/  IMAD R11, R11, c[0x0][0x188], RZ ;  /* 0x000062000b0b7a24 */ /* 0x000fc400078e02ff */
[----:B------:R-:W-:Y:S02]  /*5cd0*/  IMAD R10, R10, c[0x0][0x188], RZ ;  /* 0x000062000a0a7a24 */ /* 0x000fe400078e02ff */
[----:B------:R-:W-:Y:S01]  /*5ce0*/  IMAD.WIDE R100, R11, 0x2, R42 ;  /* 0x000000020b647825 */ /* 0x000fe200078e022a */
[----:B------:R-:W-:Y:S02]  /*5cf0*/  LOP3.LUT R11, R4, 0x42, RZ, 0xfc, !PT ;  /* 0x00000042040b7812 */ /* 0x000fe400078efcff */
[----:B------:R-:W-:Y:S01]  /*5d00*/  PRMT R44, RZ, 0x7610, R44 ;  /* 0x00007610ff2c7816 */ /* 0x000fe2000000002c */
[----:B0-----:R-:W-:Y:S01]  /*5d10*/  IMAD.WIDE R104, R10, 0x2, R42 ;  /* 0x000000020a687825 */ /* 0x001fe200078e022a */
[----:B------:R-:W-:-:S03]  /*5d20*/  LOP3.LUT R10, R4, 0x44, RZ, 0xfc, !PT ;  /* 0x00000044040a7812 */ /* 0x000fc600078efcff */
[----:B------:R-:W-:Y:S01]  /*5d30*/  IMAD R11, R11, c[0x0][0x188], RZ ;  /* 0x000062000b0b7a24 */ /* 0x000fe200078e02ff */
[----:B------:R-:W-:Y:S01]  /*5d40*/  PRMT R60, RZ, 0x7610, R60 ;  /* 0x00007610ff3c7816 */ /* 0x000fe2000000003c */
[----:B------:R0:W2:Y:S01]  /*5d50*/  @!P1 LDG.E.U16 R44, [R102.64] ;  /* 0x00000006662c9981 */ /* 0x0000a2000c1e1500 */
[----:B------:R-:W-:Y:S01]  /*5d60*/  ISETP.GE.AND P1, PT, R10, UR4, PT ;  /* 0x000000040a007c0c */ /* 0x000fe2000bf26270 */
[----:B------:R-:W-:Y:S01]  /*5d70*/  IMAD.WIDE R106, R11, 0x2, R42 ;  /* 0x000000020b6a7825 */ /* 0x000fe200078e022a */
[----:B------:R-:W-:-:S04]  /*5d80*/  LOP3.LUT R10, R4, 0x48, RZ, 0xfc, !PT ;  /* 0x00000048040a7812 */ /* 0x000fc800078efcff */
[----:B------:R1:W2:Y:S01]  /*5d90*/  @!P3 LDG.E.U16 R60, [R106.64] ;  /* 0x000000066a3cb981 */ /* 0x0002a2000c1e1500 */
[----:B------:R-:W-:Y:S02]  /*5da0*/  ISETP.GE.AND P3, PT, R10, UR4, PT ;  /* 0x000000040a007c0c */ /* 0x000fe4000bf66270 */
[----:B------:R-:W-:Y:S02]  /*5db0*/  LOP3.LUT R10, R4, 0x44, RZ, 0xfc, !PT ;  /* 0x00000044040a7812 */ /* 0x000fe400078efcff */
[----:B------:R-:W-:-:S03]  /*5dc0*/  PRMT R93, RZ, 0x7610, R93 ;  /* 0x00007610ff5d7816 */ /* 0x000fc6000000005d */
[----:B------:R-:W-:-:S03]  /*5dd0*/  IMAD R10, R10, c[0x0][0x188], RZ ;  /* 0x000062000a0a7a24 */ /* 0x000fc600078e02ff */
[----:B------:R0:W2:Y:S01]  /*5de0*/  @!P2 LDG.E.U16 R93, [R104.64] ;  /* 0x00000006685da981 */ /* 0x0000a2000c1e1500 */
[----:B------:R-:W-:Y:S02]  /*5df0*/  LOP3.LUT R11, R4, 0x46, RZ, 0xfc, !PT ;  /* 0x00000046040b7812 */ /* 0x000fe400078efcff */
[----:B------:R-:W-:Y:S01]  /*5e00*/  PRMT R52, RZ, 0x7610, R52 ;  /* 0x00007610ff347816 */ /* 0x000fe20000000034 */
[----:B0-----:R-:W-:Y:S01]  /*5e10*/  IMAD.WIDE R104, R10, 0x2, R42 ;  /* 0x000000020a687825 */ /* 0x001fe200078e022a */
[----:B------:R-:W-:-:S04]  /*5e20*/  LOP3.LUT R10, R4, 0x46, RZ, 0xfc, !PT ;  /* 0x00000046040a7812 */ /* 0x000fc800078efcff */
[----:B------:R0:W2:Y:S01]  /*5e30*/  @!P0 LDG.E.U16 R52, [R100.64] ;  /* 0x0000000664348981 */ /* 0x0000a2000c1e1500 */
[----:B------:R-:W-:Y:S01]  /*5e40*/  ISETP.GE.AND P2, PT, R11, UR4, PT ;  /* 0x000000040b007c0c */ /* 0x000fe2000bf46270 */
[----:B------:R-:W-:Y:S01]  /*5e50*/  IMAD R10, R10, c[0x0][0x188], RZ ;  /* 0x000062000a0a7a24 */ /* 0x000fe200078e02ff */
[----:B------:R-:W-:-:S03]  /*5e60*/  LOP3.LUT R11, R4, 0x4c, RZ, 0xfc, !PT ;  /* 0x0000004c040b7812 */ /* 0x000fc600078efcff */
[----:B------:R-:W-:Y:S01]  /*5e70*/  IMAD.WIDE R102, R10, 0x2, R42 ;  /* 0x000000020a667825 */ /* 0x000fe200078e022a */
[----:B------:R-:W-:Y:S02]  /*5e80*/  LOP3.LUT R10, R4, 0x4a, RZ, 0xfc, !PT ;  /* 0x0000004a040a7812 */ /* 0x000fe400078efcff */
[----:B-1----:R-:W-:Y:S02]  /*5e90*/  PRMT R107, RZ, 0x7610, R107 ;  /* 0x00007610ff6b7816 */ /* 0x002fe4000000006b */
[----:B------:R-:W-:Y:S01]  /*5ea0*/  ISETP.GE.AND P0, PT, R11, UR4, PT ;  /* 0x000000040b007c0c */ /* 0x000fe2000bf06270 */
[----:B------:R-:W-:Y:S01]  /*5eb0*/  IMAD R10, R10, c[0x0][0x188], RZ ;  /* 0x000062000a0a7a24 */ /* 0x000fe200078e02ff */
[C---:B------:R-:W-:Y:S02]  /*5ec0*/  LOP3.LUT R11, R4.reuse, 0x48, RZ, 0xfc, !PT ;  /* 0x00000048040b7812 */ /* 0x040fe400078efcff */
[----:B0-----:R-:W-:Y:S01]  /*5ed0*/  LOP3.LUT R101, R4, 0x4a, RZ, 0xfc, !PT ;  /* 0x0000004a04657812 */ /* 0x001fe200078efcff */
[----:B------:R0:W2:Y:S02]  /*5ee0*/  @!P1 LDG.E.U16 R107, [R104.64] ;  /* 0x00000006686b9981 */ /* 0x0000a4000c1e1500 */
[----:B------:R-:W-:Y:S01]  /*5ef0*/  IMAD R11, R11, c[0x0][0x188], RZ ;  /* 0x000062000b0b7a24 */ /* 0x000fe200078e02ff */
[----:B------:R-:W-:-:S02]  /*5f00*/  ISETP.GE.AND P4, PT, R101, UR4, PT ;  /* 0x0000000465007c0c */ /* 0x000fc4000bf86270 */
[----:B------:R-:W-:Y:S01]  /*5f10*/  PRMT R109, RZ, 0x7610, R109 ;  /* 0x00007610ff6d7816 */ /* 0x000fe2000000006d */
[----:B------:R-:W-:-:S04]  /*5f20*/  IMAD.WIDE R100, R11, 0x2, R42 ;  /* 0x000000020b647825 */ /* 0x000fc800078e022a */
[----:B0-----:R-:W-:Y:S01]  /*5f30*/  IMAD.WIDE R104, R10, 0x2, R42 ;  /* 0x000000020a687825 */ /* 0x001fe200078e022a */
[----:B------:R-:W-:Y:S01]  /*5f40*/  LOP3.LUT R10, R4, 0x4c, RZ, 0xfc, !PT ;  /* 0x0000004c040a7812 */ /* 0x000fe200078efcff */
[----:B------:R0:W2:Y:S01]  /*5f50*/  @!P3 LDG.E.U16 R109, [R100.64] ;  /* 0x00000006646db981 */ /* 0x0000a2000c1e1500 */
[----:B------:R-:W-:-:S03]  /*5f60*/  PRMT R106, RZ, 0x7610, R106 ;  /* 0x00007610ff6a7816 */ /* 0x000fc6000000006a */
[----:B------:R-:W-:-:S03]  /*5f70*/  IMAD R10, R10, c[0x0][0x188], RZ ;  /* 0x000062000a0a7a24 */ /* 0x000fc600078e02ff */
[----:B------:R1:W2:Y:S01]  /*5f80*/  @!P2 LDG.E.U16 R106, [R102.64] ;  /* 0x00000006666aa981 */ /* 0x0002a2000c1e1500 */
[----:B0-----:R-:W-:Y:S01]  /*5f90*/  IMAD.WIDE R100, R10, 0x2, R42 ;  /* 0x000000020a647825 */ /* 0x001fe200078e022a */
[----:B------:R-:W-:Y:S02]  /*5fa0*/  LOP3.LUT R10, R4, 0x4e, RZ, 0xfc, !PT ;  /* 0x0000004e040a7812 */ /* 0x000fe400078efcff */
[----:B------:R-:W-:Y:S02]  /*5fb0*/  PRMT R111, RZ, 0x7610, R111 ;  /* 0x00007610ff6f7816 */ /* 0x000fe4000000006f */
[----:B------:R-:W-:Y:S02]  /*5fc0*/  ISETP.GE.AND P1, PT, R10, UR4, PT ;  /* 0x000000040a007c0c */ /* 0x000fe4000bf26270 */
[C---:B-1----:R-:W-:Y:S02]  /*5fd0*/  LOP3.LUT R102, R4.reuse, 0x4e, RZ, 0xfc, !PT ;  /* 0x0000004e04667812 */ /* 0x042fe400078efcff */
[----:B------:R-:W-:Y:S01]  /*5fe0*/  LOP3.LUT R11, R4, 0x52, RZ, 0xfc, !PT ;  /* 0x00000052040b7812 */ /* 0x000fe200078efcff */
[----:B------:R0:W2:Y:S02]  /*5ff0*/  @!P0 LDG.E.U16 R111, [R100.64] ;  /* 0x00000006646f8981 */ /* 0x0000a4000c1e1500 */
[----:B------:R-:W-:Y:S01]  /*6000*/  IMAD R102, R102, c[0x0][0x188], RZ ;  /* 0x0000620066667a24 */ /* 0x000fe200078e02ff */
[----:B------:R-:W-:-:S02]  /*6010*/  PRMT R116, RZ, 0x7610, R116 ;  /* 0x00007610ff747816 */ /* 0x000fc40000000074 */
[----:B------:R-:W-:Y:S02]  /*6020*/  ISETP.GE.AND P3, PT, R11, UR4, PT ;  /* 0x000000040b007c0c */ /* 0x000fe4000bf66270 */
[----:B------:R-:W-:Y:S02]  /*6030*/  PRMT R110, RZ, 0x7610, R110 ;  /* 0x00007610ff6e7816 */ /* 0x000fe4000000006e */
[----:B------:R-:W-:Y:S01]  /*6040*/  LOP3.LUT R103, R4, 0x50, RZ, 0xfc, !PT ;  /* 0x0000005004677812 */ /* 0x000fe200078efcff */
[----:B0-----:R-:W-:Y:S01]  /*6050*/  IMAD.WIDE R100, R102, 0x2, R42 ;  /* 0x0000000266647825 */ /* 0x001fe200078e022a */
[----:B------:R-:W-:Y:S02]  /*6060*/  LOP3.LUT R10, R4, 0x54, RZ, 0xfc, !PT ;  /* 0x00000054040a7812 */ /* 0x000fe400078efcff */
[----:B------:R-:W-:Y:S01]  /*6070*/  ISETP.GE.AND P2, PT, R103, UR4, PT ;  /* 0x0000000467007c0c */ /* 0x000fe2000bf46270 */
[----:B------:R-:W-:Y:S01]  /*6080*/  IMAD R11, R11, c[0x0][0x188], RZ ;  /* 0x000062000b0b7a24 */ /* 0x000fe200078e02ff */
[----:B------:R0:W2:Y:S01]  /*6090*/  @!P1 LDG.E.U16 R116, [R100.64] ;  /* 0x0000000664749981 */ /* 0x0000a2000c1e1500 */
[----:B------:R-:W-:-:S02]  /*60a0*/  ISETP.GE.AND P0, PT, R10, UR4, PT ;  /* 0x000000040a007c0c */ /* 0x000fc4000bf06270 */
[----:B------:R-:W-:Y:S01]  /*60b0*/  PRMT R117, RZ, 0x7610, R117 ;  /* 0x00007610ff757816 */ /* 0x000fe20000000075 */
[----:B------:R1:W2:Y:S01]  /*60c0*/  @!P4 LDG.E.U16 R110, [R104.64] ;  /* 0x00000006686ec981 */ /* 0x0002a2000c1e1500 */
[----:B------:R-:W-:Y:S01]  /*60d0*/  IMAD R103, R103, c[0x0][0x188], RZ ;  /* 0x0000620067677a24 */ /* 0x000fe200078e02ff */
[----:B0-----:R-:W-:Y:S01]  /*60e0*/  LOP3.LUT R101, R4, 0x54, RZ, 0xfc, !PT ;  /* 0x0000005404657812 */ /* 0x001fe200078efcff */
[----:B-1----:R-:W-:Y:S01]  /*60f0*/  IMAD.WIDE R104, R11, 0x2, R42 ;  /* 0x000000020b687825 */ /* 0x002fe200078e022a */
[----:B------:R-:W-:-:S03]  /*6100*/  PRMT R118, RZ, 0x7610, R118 ;  /* 0x00007610ff767816 */ /* 0x000fc60000000076 */
[----:B------:R-:W-:Y:S01]  /*6110*/  IMAD R101, R101, c[0x0][0x188], RZ ;  /* 0x0000620065657a24 */ /* 0x000fe200078e02ff */
[----:B------:R0:W2:Y:S01]  /*6120*/  @!P3 LDG.E.U16 R117, [R104.64] ;  /* 0x000000066875b981 */ /* 0x0000a2000c1e1500 */
[----:B------:R-:W-:Y:S01]  /*6130*/  IMAD.WIDE R102, R103, 0x2, R42 ;  /* 0x0000000267667825 */ /* 0x000fe200078e022a */
[----:B------:R-:W-:-:S03]  /*6140*/  LOP3.LUT R10, R4, 0x56, RZ, 0xfc, !PT ;  /* 0x00000056040a7812 */ /* 0x000fc600078efcff */
[----:B------:R-:W-:Y:S01]  /*6150*/  IMAD.WIDE R100, R101, 0x2, R42 ;  /* 0x0000000265647825 */ /* 0x000fe200078e022a */
[----:B------:R1:W2:Y:S01]  /*6160*/  @!P2 LDG.E.U16 R118, [R102.64] ;  /* 0x000000066676a981 */ /* 0x0002a2000c1e1500 */
[----:B0-----:R-:W-:Y:S02]  /*6170*/  PRMT R104, RZ, 0x7610, R104 ;  /* 0x00007610ff687816 */ /* 0x001fe40000000068 */
[----:B------:R-:W-:Y:S02]  /*6180*/  ISETP.GE.AND P4, PT, R10, UR4, PT ;  /* 0x000000040a007c0c */ /* 0x000fe4000bf86270 */
[C---:B-1----:R-:W-:Y:S02]  /*6190*/  LOP3.LUT R103, R4.reuse, 0x56, RZ, 0xfc, !PT ;  /* 0x0000005604677812 */ /* 0x042fe400078efcff */
[----:B------:R0:W2:Y:S01]  /*61a0*/  @!P0 LDG.E.U16 R104, [R100.64] ;  /* 0x0000000664688981 */ /* 0x0000a2000c1e1500 */
[C---:B------:R-:W-:Y:S02]  /*61b0*/  LOP3.LUT R11, R4.reuse, 0x58, RZ, 0xfc, !PT ;  /* 0x00000058040b7812 */ /* 0x040fe400078efcff */
[----:B------:R-:W-:Y:S01]  /*61c0*/  IMAD R103, R103, c[0x0][0x188], RZ ;  /* 0x0000620067677a24 */ /* 0x000fe200078e02ff */
[----:B0-----:R-:W-:-:S03]  /*61d0*/  LOP3.LUT R101, R4, 0x5c, RZ, 0xfc, !PT ;  /* 0x0000005c04657812 */ /* 0x001fc600078efcff */
[----:B------:R-:W-:Y:S01]  /*61e0*/  IMAD.WIDE R102, R103, 0x2, R42 ;  /* 0x0000000267667825 */ /* 0x000fe200078e022a */
[----:B------:R-:W-:Y:S02]  /*61f0*/  PRMT R105, RZ, 0x7610, R105 ;  /* 0x00007610ff697816 */ /* 0x000fe40000000069 */
[----:B------:R-:W-:Y:S02]  /*6200*/  ISETP.GE.AND P0, PT, R101, UR4, PT ;  /* 0x0000000465007c0c */ /* 0x000fe4000bf06270 */
[C---:B------:R-:W-:Y:S02]  /*6210*/  LOP3.LUT R101, R4.reuse, 0x58, RZ, 0xfc, !PT ;  /* 0x0000005804657812 */ /* 0x040fe400078efcff */
[----:B------:R-:W-:Y:S01]  /*6220*/  ISETP.GE.AND P1, PT, R11, UR4, PT ;  /* 0x000000040b007c0c */ /* 0x000fe2000bf26270 */
[----:B------:R0:W2:Y:S01]  /*6230*/  @!P4 LDG.E.U16 R105, [R102.64] ;  /* 0x000000066669c981 */ /* 0x0000a2000c1e1500 */
[----:B------:R-:W-:Y:S01]  /*6240*/  LOP3.LUT R10, R4, 0x5a, RZ, 0xfc, !PT ;  /* 0x0000005a040a7812 */ /* 0x000fe200078efcff */
[----:B------:R-:W-:Y:S01]  /*6250*/  IMAD R101, R101, c[0x0][0x188], RZ ;  /* 0x0000620065657a24 */ /* 0x000fe200078e02ff */
[----:B------:R-:W-:-:S02]  /*6260*/  PRMT R164, RZ, 0x7610, R164 ;  /* 0x00007610ffa47816 */ /* 0x000fc400000000a4 */
[----:B------:R-:W-:Y:S01]  /*6270*/  ISETP.GE.AND P2, PT, R10, UR4, PT ;  /* 0x000000040a007c0c */ /* 0x000fe2000bf46270 */
[----:B------:R-:W-:Y:S01]  /*6280*/  IMAD.WIDE R100, R101, 0x2, R42 ;  /* 0x0000000265647825 */ /* 0x000fe200078e022a */
[----:B0-----:R-:W-:-:S05]  /*6290*/  LOP3.LUT R103, R4, 0x5a, RZ, 0xfc, !PT ;  /* 0x0000005a04677812 */ /* 0x001fca00078efcff */
[----:B------:R0:W2:Y:S01]  /*62a0*/  @!P1 LDG.E.U16 R164, [R100.64] ;  /* 0x0000000664a49981 */ /* 0x0000a2000c1e1500 */
[----:B------:R-:W-:Y:S01]  /*62b0*/  IMAD R103, R103, c[0x0][0x188], RZ ;  /* 0x0000620067677a24 */ /* 0x000fe200078e02ff */
[----:B------:R-:W-:-:S03]  /*62c0*/  PRMT R119, RZ, 0x7610, R119 ;  /* 0x00007610ff777816 */ /* 0x000fc60000000077 */
[----:B------:R-:W-:Y:S01]  /*62d0*/  IMAD.WIDE R102, R103, 0x2, R42 ;  /* 0x0000000267667825 */ /* 0x000fe200078e022a */
[C---:B0-----:R-:W-:Y:S02]  /*62e0*/  LOP3.LUT R101, R4.reuse, 0x5c, RZ, 0xfc, !PT ;  /* 0x0000005c04657812 */ /* 0x041fe400078efcff */
[----:B------:R-:W-:Y:S02]  /*62f0*/  LOP3.LUT R100, R4, 0x5e, RZ, 0xfc, !PT ;  /* 0x0000005e04647812 */ /* 0x000fe400078efcff */
[----:B------:R0:W2:Y:S01]  /*6300*/  @!P2 LDG.E.U16 R119, [R102.64] ;  /* 0x000000066677a981 */ /* 0x0000a2000c1e1500 */
[----:B------:R-:W-:Y:S01]  /*6310*/  IMAD R101, R101, c[0x0][0x188], RZ ;  /* 0x0000620065657a24 */ /* 0x000fe200078e02ff */
[----:B------:R-:W-:-:S03]  /*6320*/  ISETP.GE.AND P1, PT, R100, UR4, PT ;  /* 0x0000000464007c0c */ /* 0x000fc6000bf26270 */
[----:B------:R-:W-:Y:S01]  /*6330*/  IMAD.WIDE R100, R101, 0x2, R42 ;  /* 0x0000000265647825 */ /* 0x000fe200078e022a */
[----:B0-----:R-:W-:-:S06]  /*6340*/  PRMT R102, RZ, 0x7610, R102 ;  /* 0x00007610ff667816 */ /* 0x001fcc0000000066 */
[----:B------:R0:W2:Y:S01]  /*6350*/  @!P0 LDG.E.U16 R102, [R100.64] ;  /* 0x0000000664668981 */ /* 0x0000a2000c1e1500 */
[----:B------:R-:W-:Y:S02]  /*6360*/  PRMT R103, RZ, 0x7610, R103 ;  /* 0x00007610ff677816 */ /* 0x000fe40000000067 */
[C---:B0-----:R-:W-:Y:S02]  /*6370*/  LOP3.LUT R101, R4.reuse, 0x5e, RZ, 0xfc, !PT ;  /* 0x0000005e04657812 */ /* 0x041fe400078efcff */
[----:B------:R-:W-:-:S03]  /*6380*/  LOP3.LUT R100, R4, 0x60, RZ, 0xfc, !PT ;  /* 0x0000006004647812 */ /* 0x000fc600078efcff */
[----:B------:R-:W-:Y:S01]  /*6390*/  IMAD R101, R101, c[0x0][0x188], RZ ;  /* 0x0000620065657a24 */ /* 0x000fe200078e02ff */
[----:B------:R-:W-:-:S03]  /*63a0*/  ISETP.GE.AND P0, PT, R100, UR4, PT ;  /* 0x0000000464007c0c */ /* 0x000fc6000bf06270 */
[----:B------:R-:W-:-:S05]  /*63b0*/  IMAD.WIDE R100, R101, 0x2, R42 ;  /* 0x0000000265647825 */ /* 0x000fca00078e022a */
        /* <DEDUP_REMOVED lines=77> */
[----:B------:R0:W3:Y:S01]  /*6890*/  @!P2 LDG.E.U16 R181, [R100.64] ;  /* 0x0000000664b5a981 */ /* 0x0000e2000c1e1500 */
        /* <DEDUP_REMOVED lines=29> */
[----:B0-----:R-:W-:-:S05]  /*6a70*/  LOP3.LUT R101, R4, 0x7e, RZ, 0xfc, !PT ;  /* 0x0000007e04657812 */ /* 0x001fca00078efcff */
[----:B------:R-:W-:-:S04]  /*6a80*/  IMAD R101, R101, c[0x0][0x188], RZ ;  /* 0x0000620065657a24 */ /* 0x000fc800078e02ff */
[----:B------:R-:W-:-:S05]  /*6a90*/  IMAD.WIDE R100, R101, 0x2, R42 ;  /* 0x0000000265647825 */ /* 0x000fca00078e022a */
[----:B------:R0:W3:Y:S04]  /*6aa0*/  @!P0 LDG.E.U16 R169, [R100.64] ;  /* 0x0000000664a98981 */ /* 0x0000e8000c1e1500 */
[----:B------:R-:W-:Y:S06]  /*6ab0*/  BAR.SYNC.DEFER_BLOCKING 0x0 ;  /* 0x0000000000007b1d */ /* 0x000fec0000010000 */
[----:B0-----:R-:W0:Y:S01]  /*6ac0*/  S2R R101, SR_TID.X ;  /* 0x0000000000657919 */ /* 0x001e220000002100 */
[----:B------:R-:W-:-:S02]  /*6ad0*/  IADD3 R100, P1, R3, R13, RZ ;  /* 0x0000000d03647210 */ /* 0x000fc40007f3e0ff */
[----:B------:R-:W-:Y:S02]  /*6ae0*/  PRMT R170, RZ, 0x7610, R170 ;  /* 0x00007610ffaa7816 */ /* 0x000fe400000000aa */
[----:B0-----:R-:W-:-:S04]  /*6af0*/  LOP3.LUT R101, R101, 0x7f, RZ, 0xc0, !PT ;  /* 0x0000007f65657812 */ /* 0x001fc800078ec0ff */
[----:B------:R-:W-:Y:S01]  /*6b00*/  ISETP.GE.AND P0, PT, R101, UR4, PT ;  /* 0x0000000465007c0c */ /* 0x000fe2000bf06270 */
[----:B------:R-:W-:Y:S01]  /*6b10*/  IMAD.X R101, R2, 0x1, R12, P1 ;  /* 0x0000000102657824 */ /* 0x000fe200008e060c */
[----:B------:R-:W-:-:S11]  /*6b20*/  PRMT R171, RZ, 0x7610, R171 ;  /* 0x00007610ffab7816 */ /* 0x000fd600000000ab */
[----:B------:R0:W3:Y:S02]  /*6b30*/  @!P0 LDG.E.U16 R170, [R100.64] ;  /* 0x0000000664aa8981 */ /* 0x0000e4000c1e1500 */
[----:B0-----:R-:W-:-:S05]  /*6b40*/  IADD3 R100, P1, R234, R13, RZ ;  /* 0x0000000dea647210 */ /* 0x001fca0007f3e0ff */
[----:B------:R-:W-:-:S05]  /*6b50*/  IMAD.X R101, R215, 0x1, R12, P1 ;  /* 0x00000001d7657824 */ /* 0x000fca00008e060c */
[----:B------:R0:W3:Y:S01]  /*6b60*/  @!P0 LDG.E.U16 R171, [R100.64] ;  /* 0x0000000664ab8981 */ /* 0x0000e2000c1e1500 */
[----:B------:R-:W-:Y:S02]  /*6b70*/  PRMT R172, RZ, 0x7610, R172 ;  /* 0x00007610ffac7816 */ /* 0x000fe400000000ac */
        /* <DEDUP_REMOVED lines=17> */
[----:B------:R-:W-:Y:S01]  /*6c90*/  IMAD.X R101, R139, 0x1, R12, P1 ;  /* 0x000000018b657824 */ /* 0x000fe200008e060c */
[----:B--2---:R0:W-:Y:S04]  /*6ca0*/  STS.U16 [R6], R124 ;  /* 0x0000007c06007388 */ /* 0x0041e80000000400 */
[----:B------:R1:W2:Y:S01]  /*6cb0*/  @!P0 LDG.E.U16 R176, [R100.64] ;  /* 0x0000000664b08981 */ /* 0x0002a2000c1e1500 */
[----:B0-----:R-:W-:Y:S02]  /*6cc0*/  PRMT R124, RZ, 0x7610, R124 ;  /* 0x00007610ff7c7816 */ /* 0x001fe4000000007c */
[----:B-1----:R-:W-:-:S05]  /*6cd0*/  IADD3 R100, P1, R34, R13, RZ ;  /* 0x0000000d22647210 */ /* 0x002fca0007f3e0ff */
[----:B------:R-:W-:Y:S01]  /*6ce0*/  IMAD.X R101, R22, 0x1, R12, P1 ;  /* 0x0000000116657824 */ /* 0x000fe200008e060c */
[----:B------:R0:W-:Y:S04]  /*6cf0*/  STS.U16 [R6+0x400], R108 ;  /* 0x0004006c06007388 */ /* 0x0001e80000000400 */
[----:B------:R1:W2:Y:S01]  /*6d00*/  @!P0 LDG.E.U16 R124, [R100.64] ;  /* 0x00000006647c8981 */ /* 0x0002a2000c1e1500 */
[----:B0-----:R-:W-:Y:S02]  /*6d10*/  PRMT R108, RZ, 0x7610, R108 ;  /* 0x00007610ff6c7816 */ /* 0x001fe4000000006c */
[----:B-1----:R-:W-:-:S05]  /*6d20*/  IADD3 R100, P1, R29, R13, RZ ;  /* 0x0000000d1d647210 */ /* 0x002fca0007f3e0ff */
[----:B------:R-:W-:-:S05]  /*6d30*/  IMAD.X R101, R17, 0x1, R12, P1 ;  /* 0x0000000111657824 */ /* 0x000fca00008e060c */
[----:B------:R0:W2:Y:S01]  /*6d40*/  @!P0 LDG.E.U16 R108, [R100.64] ;  /* 0x00000006646c8981 */ /* 0x0000a2000c1e1500 */
[----:B------:R-:W-:-:S03]  /*6d50*/  PRMT R177, RZ, 0x7610, R177 ;  /* 0x00007610ffb17816 */ /* 0x000fc600000000b1 */
[----:B------:R1:W-:Y:S01]  /*6d60*/  STS.U16 [R6+0xc00], R98 ;  /* 0x000c006206007388 */ /* 0x0003e20000000400 */
[----:B0-----:R-:W-:-:S05]  /*6d70*/  IADD3 R100, P1, R233, R13, RZ ;  /* 0x0000000de9647210 */ /* 0x001fca0007f3e0ff */
[--C-:B------:R-:W-:Y:S01]  /*6d80*/  IMAD.X R101, R214, 0x1, R12.reuse, P1 ;  /* 0x00000001d6657824 */ /* 0x100fe200008e060c */
[----:B-1----:R-:W-:Y:S01]  /*6d90*/  IADD3 R98, P1, R227, R13, RZ ;  /* 0x0000000de3627210 */ /* 0x002fe20007f3e0ff */
[----:B------:R0:W-:Y:S04]  /*6da0*/  STS.U16 [R6+0x800], R99 ;  /* 0x0008006306007388 */ /* 0x0001e80000000400 */
[----:B------:R1:W2:Y:S01]  /*6db0*/  @!P0 LDG.E.U16 R177, [R100.64] ;  /* 0x0000000664b18981 */ /* 0x0002a2000c1e1500 */
[----:B0-----:R-:W-:Y:S01]  /*6dc0*/  IMAD.X R99, R206, 0x1, R12, P1 ;  /* 0x00000001ce637824 */ /* 0x001fe200008e060c */
[----:B-1----:R-:W-:-:S06]  /*6dd0*/  PRMT R100, RZ, 0x7610, R100 ;  /* 0x00007610ff647816 */ /* 0x002fcc0000000064 */
        /* <DEDUP_REMOVED lines=21> */
[----:B------:R-:W-:Y:S02]  /*6f30*/  PRMT R97, RZ, 0x7610, R97 ;  /* 0x00007610ff617816 */ /* 0x000fe40000000061 */
[----:B0-----:R-:W-:-:S05]  /*6f40*/  IADD3 R94, P1, R32, R13, RZ ;  /* 0x0000000d205e7210 */ /* 0x001fca0007f3e0ff */
[----:B------:R-:W-:Y:S01]  /*6f50*/  IMAD.X R95, R30, 0x1, R12, P1 ;  /* 0x000000011e5f7824 */ /* 0x000fe200008e060c */
[----:B------:R0:W-:Y:S04]  /*6f60*/  STS.U16 [R6+0x2400], R109 ;  /* 0x0024006d06007388 */ /* 0x0001e80000000400 */
        /* <DEDUP_REMOVED lines=29> */
[----:B---3--:R0:W-:Y:S04]  /*7140*/  STS.U16 [R6+0x3c00], R181 ;  /* 0x003c00b506007388 */ /* 0x0081e80000000400 */
[----:B------:R1:W3:Y:S04]  /*7150*/  @!P0 LDG.E.U16 R180, [R94.64] ;  /* 0x000000065eb48981 */ /* 0x0002e8000c1e1500 */
[----:B------:R-:W-:Y:S01]  /*7160*/  STS.U16 [R6+0x2000], R93 ;  /* 0x0020005d06007388 */ /* 0x000fe20000000400 */
[----:B0-----:R-:W-:-:S02]  /*7170*/  PRMT R181, RZ, 0x7610, R181 ;  /* 0x00007610ffb57816 */ /* 0x001fc400000000b5 */
[----:B-1----:R-:W-:Y:S01]  /*7180*/  IADD3 R94, P1, R136, R13, RZ ;  /* 0x0000000d885e7210 */ /* 0x002fe20007f3e0ff */
[----:B------:R0:W-:Y:S04]  /*7190*/  STS.U16 [R249+0x100], R92 ;  /* 0x0001005cf9007388 */ /* 0x0001e80000000400 */
[----:B------:R-:W-:-:S05]  /*71a0*/  IMAD.X R95, R135, 0x1, R12, P1 ;  /* 0x00000001875f7824 */ /* 0x000fca00008e060c */
[----:B------:R1:W2:Y:S01]  /*71b0*/  @!P0 LDG.E.U16 R181, [R94.64] ;  /* 0x000000065eb58981 */ /* 0x0002a2000c1e1500 */
[----:B0-----:R-:W-:-:S05]  /*71c0*/  IADD3 R92, P1, R31, R13, RZ ;  /* 0x0000000d1f5c7210 */ /* 0x001fca0007f3e0ff */
[----:B------:R-:W-:Y:S01]  /*71d0*/  IMAD.X R93, R19, 0x1, R12, P1 ;  /* 0x00000001135d7824 */ /* 0x000fe200008e060c */
        /* <DEDUP_REMOVED lines=76> */
[----:B------:R1:W2:Y:S04]  /*76a0*/  @!P0 LDG.E.U16 R163, [R60.64] ;  /* 0x000000063ca38981 */ /* 0x0002a8000c1e1500 */
[----:B------:R3:W-:Y:S01]  /*76b0*/  STS.U16 [R248+0x600], R58 ;  /* 0x0006003af8007388 */ /* 0x0007e20000000400 */
[----:B0-----:R-:W-:-:S02]  /*76c0*/  PRMT R167, RZ, 0x7610, R167 ;  /* 0x00007610ffa77816 */ /* 0x001fc400000000a7 */
[----:B-1----:R-:W-:-:S05]  /*76d0*/  IADD3 R60, P1, R39, R13, RZ ;  /* 0x0000000d273c7210 */ /* 0x002fca0007f3e0ff */
[--C-:B------:R-:W-:Y:S01]  /*76e0*/  IMAD.X R61, R24, 0x1, R12.reuse, P1 ;  /* 0x00000001183d7824 */ /* 0x100fe200008e060c */
[----:B---3--:R-:W-:Y:S01]  /*76f0*/  IADD3 R58, P1, R26, R13, RZ ;  /* 0x0000000d1a3a7210 */ /* 0x008fe20007f3e0ff */
[----:B----4-:R0:W-:Y:S04]  /*7700*/  STS.U16 [R248+0x200], R59 ;  /* 0x0002003bf8007388 */ /* 0x0101e80000000400 */
[----:B------:R1:W3:Y:S01]  /*7710*/  @!P0 LDG.E.U16 R167, [R60.64] ;  /* 0x000000063ca78981 */ /* 0x0002e2000c1e1500 */
[----:B0-----:R-:W-:Y:S01]  /*7720*/  IMAD.X R59, R14, 0x1, R12, P1 ;  /* 0x000000010e3b7824 */ /* 0x001fe200008e060c */
[----:B-1----:R-:W-:-:S06]  /*7730*/  PRMT R60, RZ, 0x7610, R60 ;  /* 0x00007610ff3c7816 */ /* 0x002fcc000000003c */
[----:B------:R0:W4:Y:S01]  /*7740*/  @!P0 LDG.E.U16 R60, [R58.64] ;  /* 0x000000063a3c8981 */ /* 0x000122000c1e1500 */
        /* <DEDUP_REMOVED lines=59> */
[----:B------:R1:W3:Y:S01]  /*7b00*/  @!P0 LDG.E.U16 R126, [R52.64] ;  /* 0x00000006347e8981 */ /* 0x0002e2000c1e1500 */
        /* <DEDUP_REMOVED lines=9> */
[----:B------:R1:W3:Y:S04]  /*7ba0*/  @!P0 LDG.E.U16 R165, [R52.64] ;  /* 0x0000000634a58981 */ /* 0x0002e8000c1e1500 */
[----:B------:R5:W-:Y:S01]  /*7bb0*/  STS.U16 [R247+0x700], R50 ;  /* 0x00070032f7007388 */ /* 0x000be20000000400 */
[----:B0-----:R-:W-:-:S02]  /*7bc0*/  PRMT R168, RZ, 0x7610, R168 ;  /* 0x00007610ffa87816 */ /* 0x001fc400000000a8 */
[----:B-1----:R-:W-:-:S05]  /*7bd0*/  IADD3 R52, P1, R40, R13, RZ ;  /* 0x0000000d28347210 */ /* 0x002fca0007f3e0ff */
[--C-:B------:R-:W-:Y:S01]  /*7be0*/  IMAD.X R53, R9, 0x1, R12.reuse, P1 ;  /* 0x0000000109357824 */ /* 0x100fe200008e060c */
[----:B-----5:R-:W-:Y:S01]  /*7bf0*/  IADD3 R50, P1, R235, R13, RZ ;  /* 0x0000000deb327210 */ /* 0x020fe20007f3e0ff */
[----:B------:R0:W-:Y:S04]  /*7c00*/  STS.U16 [R247+0x300], R51 ;  /* 0x00030033f7007388 */ /* 0x0001e80000000400 */
[----:B------:R1:W5:Y:S01]  /*7c10*/  @!P0 LDG.E.U16 R168, [R52.64] ;  /* 0x0000000634a88981 */ /* 0x000362000c1e1500 */
[----:B0-----:R-:W-:Y:S01]  /*7c20*/  IMAD.X R51, R0, 0x1, R12, P1 ;  /* 0x0000000100337824 */ /* 0x001fe200008e060c */
[----:B-1----:R-:W-:-:S06]  /*7c30*/  PRMT R52, RZ, 0x7610, R52 ;  /* 0x00007610ff347816 */ /* 0x002fcc0000000034 */
[----:B------:R0:W3:Y:S01]  /*7c40*/  @!P0 LDG.E.U16 R52, [R50.64] ;  /* 0x0000000632348981 */ /* 0x0000e2000c1e1500 */
[----:B------:R-:W-:-:S03]  /*7c50*/  PRMT R53, RZ, 0x7610, R53 ;  /* 0x00007610ff357816 */ /* 0x000fc60000000035 */
[----:B------:R1:W-:Y:S01]  /*7c60*/  STS.U16 [R247+0xf00], R48 ;  /* 0x000f0030f7007388 */ /* 0x0003e20000000400 */
[----:B0-----:R-:W-:-:S05]  /*7c70*/  IADD3 R50, P1, R212, R13, RZ ;  /* 0x0000000dd4327210 */ /* 0x001fca0007f3e0ff */
[--C-:B------:R-:W-:Y:S01]  /*7c80*/  IMAD.X R51, R207, 0x1, R12.reuse, P1 ;  /* 0x00000001cf337824 */ /* 0x100fe200008e060c */
[----:B-1----:R-:W-:Y:S01]  /*7c90*/  IADD3 R48, P1, R199, R13, RZ ;  /* 0x0000000dc7307210 */ /* 0x002fe20007f3e0ff */
[----:B------:R0:W-:Y:S04]  /*7ca0*/  STS.U16 [R247+0xb00], R49 ;  /* 0x000b0031f7007388 */ /* 0x0001e80000000400 */
[----:B------:R1:W3:Y:S01]  /*7cb0*/  @!P0 LDG.E.U16 R53, [R50.64] ;  /* 0x0000000632358981 */ /* 0x0002e2000c1e1500 */
        /* <DEDUP_REMOVED lines=9> */
[----:B------:R1:W5:Y:S01]  /*7d50*/  @!P0 LDG.E.U16 R51, [R48.64] ;  /* 0x0000000630338981 */ /* 0x000362000c1e1500 */
[----:B0-----:R-:W-:Y:S01]  /*7d60*/  IMAD.X R47, R156, 0x1, R12, P1 ;  /* 0x000000019c2f7824 */ /* 0x001fe200008e060c */
[----:B-1----:R-:W-:-:S06]  /*7d70*/  PRMT R48, RZ, 0x7610, R48 ;  /* 0x00007610ff307816 */ /* 0x002fcc0000000030 */
[----:B------:R0:W5:Y:S01]  /*7d80*/  @!P0 LDG.E.U16 R48, [R46.64] ;  /* 0x000000062e308981 */ /* 0x000162000c1e1500 */
        /* <DEDUP_REMOVED lines=10> */
[----:B------:R-:W-:Y:S02]  /*7e30*/  PRMT R47, RZ, 0x7610, R47 ;  /* 0x00007610ff2f7816 */ /* 0x000fe4000000002f */
[----:B0-----:R-:W-:-:S05]  /*7e40*/  IADD3 R44, P1, R20, R13, RZ ;  /* 0x0000000d142c7210 */ /* 0x001fca0007f3e0ff */
[----:B------:R-:W-:-:S05]  /*7e50*/  IMAD.X R45, R21, 0x1, R12, P1 ;  /* 0x00000001152d7824 */ /* 0x000fca00008e060c */
[----:B------:R0:W5:Y:S04]  /*7e60*/  @!P0 LDG.E.U16 R47, [R44.64] ;  /* 0x000000062c2f8981 */ /* 0x000168000c1e1500 */
[----:B------:R-:W1:Y:S04]  /*7e70*/  S2R R11, SR_TID.X ;  /* 0x00000000000b7919 */ /* 0x000e680000002100 */
[----:B------:R0:W-:Y:S04]  /*7e80*/  STS.U16 [R247+0x2300], R106 ;  /* 0x0023006af7007388 */ /* 0x0001e80000000400 */
[----:B------:R-:W-:Y:S01]  /*7e90*/  STS.U16 [R247+0x2700], R116 ;  /* 0x00270074f7007388 */ /* 0x000fe20000000400 */
[----:B-1----:R-:W-:-:S05]  /*7ea0*/  LOP3.LUT R11, R11, 0x7f, RZ, 0xc0, !PT ;  /* 0x0000007f0b0b7812 */ /* 0x002fca00078ec0ff */
[----:B------:R-:W-:Y:S01]  /*7eb0*/  IMAD.SHL.U32 R11, R11, 0x2, RZ ;  /* 0x000000020b0b7824 */ /* 0x000fe200078e00ff */
[----:B------:R-:W-:Y:S04]  /*7ec0*/  STS.U16 [R247+0x2b00], R105 ;  /* 0x002b0069f7007388 */ /* 0x000fe80000000400 */
[C---:B0-----:R-:W-:Y:S01]  /*7ed0*/  LOP3.LUT R106, R11.reuse, 0x10, RZ, 0x3c, !PT ;  /* 0x000000100b6a7812 */ /* 0x041fe200078e3cff */
[----:B------:R-:W-:Y:S04]  /*7ee0*/  STS.U16 [R247+0x2f00], R103 ;  /* 0x002f0067f7007388 */ /* 0x000fe80000000400 */
        /* <DEDUP_REMOVED lines=9> */
[----:B--2---:R-:W-:Y:S04]  /*7f80*/  STS.U16 [R11+0x6800], R176 ;  /* 0x006800b00b007388 */ /* 0x004fe80000000400 */
[----:B------:R-:W-:Y:S04]  /*7f90*/  STS.U16 [R11+0x7000], R124 ;  /* 0x0070007c0b007388 */ /* 0x000fe80000000400 */
[----:B------:R-:W-:Y:S01]  /*7fa0*/  STS.U16 [R11+0x7800], R108 ;  /* 0x0078006c0b007388 */ /* 0x000fe20000000400 */
[----:B------:R-:W-:-:S03]  /*7fb0*/  LOP3.LUT R45, R11, 0x20, RZ, 0x3c, !PT ;  /* 0x000000200b2d7812 */ /* 0x000fc600078e3cff */
[----:B------:R-:W-:Y:S04]  /*7fc0*/  STS.U16 [R106+0x4100], R177 ;  /* 0x004100b16a007388 */ /* 0x000fe80000000400 */
[----:B------:R-:W-:Y:S04]  /*7fd0*/  STS.U16 [R106+0x4900], R100 ;  /* 0x004900646a007388 */ /* 0x000fe80000000400 */
[----:B------:R-:W-:Y:S04]  /*7fe0*/  STS.U16 [R106+0x5100], R101 ;  /* 0x005100656a007388 */ /* 0x000fe80000000400 */
[----:B------:R-:W-:Y:S04]  /*7ff0*/  STS.U16 [R106+0x5900], R98 ;  /* 0x005900626a007388 */ /* 0x000fe80000000400 */
[----:B------:R-:W-:Y:S04]  /*8000*/  STS.U16 [R106+0x6100], R99 ;  /* 0x006100636a007388 */ /* 0x000fe80000000400 */
[----:B------:R-:W-:Y:S04]  /*8010*/  STS.U16 [R106+0x6900], R96 ;  /* 0x006900606a007388 */ /* 0x000fe80000000400 */
[----:B------:R-:W-:Y:S04]  /*8020*/  STS.U16 [R106+0x7100], R97 ;  /* 0x007100616a007388 */ /* 0x000fe80000000400 */
[----:B------:R0:W-:Y:S04]  /*8030*/  STS.U16 [R106+0x7900], R109 ;  /* 0x0079006d6a007388 */ /* 0x0001e80000000400 */
[----:B------:R-:W-:Y:S04]  /*8040*/  STS.U16 [R45+0x4200], R118 ;  /* 0x004200762d007388 */ /* 0x000fe80000000400 */
[----:B------:R-:W-:Y:S01]  /*8050*/  STS.U16 [R45+0x4a00], R164 ;  /* 0x004a00a42d007388 */ /* 0x000fe20000000400 */
[----:B0-----:R-:W-:-:S03]  /*8060*/  LOP3.LUT R106, R11, 0x30, RZ, 0x3c, !PT ;  /* 0x000000300b6a7812 */ /* 0x001fc600078e3cff */
        /* <DEDUP_REMOVED lines=22> */
[----:B---3--:R-:W-:Y:S04]  /*81d0*/  STS.U16 [R45+0x7400], R167 ;  /* 0x007400a72d007388 */ /* 0x008fe80000000400 */
[----:B----4-:R-:W-:Y:S01]  /*81e0*/  STS.U16 [R45+0x7c00], R60 ;  /* 0x007c003c2d007388 */ /* 0x010fe20000000400 */
        /* <DEDUP_REMOVED lines=15> */
[----:B-----5:R-:W-:Y:S04]  /*82e0*/  STS.U16 [R44+0x7600], R168 ;  /* 0x007600a82c007388 */ /* 0x020fe80000000400 */
        /* <DEDUP_REMOVED lines=9> */
[----:B------:R-:W-:Y:S06]  /*8380*/  BAR.SYNC.DEFER_BLOCKING 0x0 ;  /* 0x0000000000007b1d */ /* 0x000fec0000010000 */
[----:B------:R-:W-:Y:S04]  /*8390*/  LDSM.16.MT88.4 R44, [R8] ;  /* 0x00000000082c783b */ /* 0x000fe80000004200 */
[----:B------:R-:W0:Y:S04]  /*83a0*/  LDSM.16.M88.4 R96, [R7+0x4000] ;  /* 0x004000000760783b */ /* 0x000e280000000200 */
[----:B------:R-:W1:Y:S04]  /*83b0*/  LDSM.16.M88.4 R104, [R7+0x5000] ;  /* 0x005000000768783b */ /* 0x000e680000000200 */
[----:B------:R-:W2:Y:S04]  /*83c0*/  LDSM.16.M88.4 R116, [R7+0x6000] ;  /* 0x006000000774783b */ /* 0x000ea80000000200 */
[----:B------:R-:W3:Y:S04]  /*83d0*/  LDSM.16.M88.4 R108, [R7+0x7000] ;  /* 0x00700000076c783b */ /* 0x000ee80000000200 */
[----:B------:R-:W4:Y:S04]  /*83e0*/  LDSM.16.MT88.4 R124, [R251] ;  /* 0x00000000fb7c783b */ /* 0x000f280000004200 */
[----:B------:R-:W5:Y:S04]  /*83f0*/  LDSM.16.MT88.4 R100, [R8+0x800] ;  /* 0x000800000864783b */ /* 0x000f680000004200 */
[----:B------:R-:W3:Y:S04]  /*8400*/  LDSM.16.MT88.4 R76, [R251+0x800] ;  /* 0x00080000fb4c783b */ /* 0x000ee80000004200 */
[----:B------:R-:W-:Y:S04]  /*8410*/  LDSM.16.MT88.4 R92, [R8+0x1000] ;  /* 0x00100000085c783b */ /* 0x000fe80000004200 */
[----:B------:R-:W4:Y:S04]  /*8420*/  LDSM.16.M88.4 R60, [R250+0x4000] ;  /* 0x00400000fa3c783b */ /* 0x000f280000000200 */
[----:B------:R-:W5:Y:S01]  /*8430*/  LDSM.16.M88.4 R56, [R250+0x5000] ;  /* 0x00500000fa38783b */ /* 0x000f620000000200 */
[C---:B0-----:R-:W-:Y:S03]  /*8440*/  HMMA.16816.F32.BF16 R80, R44.reuse, R96, R80 ;  /* 0x000000602c50723c */ /* 0x041fe60000041850 */
[----:B------:R-:W0:Y:S04]  /*8450*/  LDSM.16.M88.4 R52, [R250+0x6000] ;  /* 0x00600000fa34783b */ /* 0x000e280000000200 */
[----:B------:R-:W-:Y:S01]  /*8460*/  LDSM.16.MT88.4 R48, [R251+0x1000] ;  /* 0x00100000fb30783b */ /* 0x000fe20000004200 */
[C---:B-1----:R-:W-:Y:S08]  /*8470*/  HMMA.16816.F32.BF16 R84, R44.reuse, R104, R84 ;  /* 0x000000682c54723c */ /* 0x042ff00000041854 */
[C---:B--2---:R-:W-:Y:S08]  /*8480*/  HMMA.16816.F32.BF16 R88, R44.reuse, R116, R88 ;  /* 0x000000742c58723c */ /* 0x044ff00000041858 */
[----:B---3--:R-:W-:Y:S01]  /*8490*/  HMMA.16816.F32.BF16 R120, R44, R108, R120 ;  /* 0x0000006c2c78723c */ /* 0x008fe20000041878 */
[----:B------:R-:W1:Y:S07]  /*84a0*/  LDSM.16.M88.4 R44, [R250+0x7000] ;  /* 0x00700000fa2c783b */ /* 0x000e6e0000000200 */
[C---:B----4-:R-:W-:Y:S08]  /*84b0*/  HMMA.16816.F32.BF16 R68, R124.reuse, R96, R68 ;  /* 0x000000607c44723c */ /* 0x050ff00000041844 */
[C---:B------:R-:W-:Y:S08]  /*84c0*/  HMMA.16816.F32.BF16 R64, R124.reuse, R104, R64 ;  /* 0x000000687c40723c */ /* 0x040ff00000041840 */
[C---:B------:R-:W-:Y:S08]  /*84d0*/  HMMA.16816.F32.BF16 R72, R124.reuse, R116, R72 ;  /* 0x000000747c48723c */ /* 0x040ff00000041848 */
[----:B------:R-:W-:Y:S01]  /*84e0*/  HMMA.16816.F32.BF16 R112, R124, R108, R112 ;  /* 0x0000006c7c70723c */ /* 0x000fe20000041870 */
[----:B------:R-:W-:Y:S07]  /*84f0*/  LDSM.16.MT88.4 R124, [R8+0x2000] ;  /* 0x00200000087c783b */ /* 0x000fee0000004200 */
[C---:B-----5:R-:W-:Y:S08]  /*8500*/  HMMA.16816.F32.BF16 R80, R100.reuse, R98, R80 ;  /* 0x000000626450723c */ /* 0x060ff00000041850 */
[C---:B------:R-:W-:Y:S08]  /*8510*/  HMMA.16816.F32.BF16 R84, R100.reuse, R106, R84 ;  /* 0x0000006a6454723c */ /* 0x040ff00000041854 */
[C---:B------:R-:W-:Y:S08]  /*8520*/  HMMA.16816.F32.BF16 R88, R100.reuse, R118, R88 ;  /* 0x000000766458723c */ /* 0x040ff00000041858 */
[----:B------:R-:W-:Y:S01]  /*8530*/  HMMA.16816.F32.BF16 R100, R100, R110, R120 ;  /* 0x0000006e6464723c */ /* 0x000fe20000041878 */
[----:B------:R-:W-:Y:S07]  /*8540*/  LDSM.16.M88.4 R120, [R7+0x4080] ;  /* 0x004080000778783b */ /* 0x000fee0000000200 */
[C---:B------:R-:W-:Y:S01]  /*8550*/  HMMA.16816.F32.BF16 R96, R76.reuse, R98, R68 ;  /* 0x000000624c60723c */ /* 0x040fe20000041844 */
[----:B------:R-:W-:Y:S07]  /*8560*/  LDSM.16.MT88.4 R68, [R251+0x1800] ;  /* 0x00180000fb44783b */ /* 0x000fee0000004200 */
[C---:B------:R-:W-:Y:S01]  /*8570*/  HMMA.16816.F32.BF16 R104, R76.reuse, R106, R64 ;  /* 0x0000006a4c68723c */ /* 0x040fe20000041840 */
[----:B------:R-:W2:Y:S07]  /*8580*/  LDSM.16.MT88.4 R64, [R8+0x1800] ;  /* 0x001800000840783b */ /* 0x000eae0000004200 */
[C---:B------:R-:W-:Y:S01]  /*8590*/  HMMA.16816.F32.BF16 R72, R76.reuse, R118, R72 ;  /* 0x000000764c48723c */ /* 0x040fe20000041848 */
[----:B------:R-:W-:Y:S07]  /*85a0*/  LDSM.16.M88.4 R116, [R7+0x7080] ;  /* 0x007080000774783b */ /* 0x000fee0000000200 */
[----:B------:R-:W-:Y:S01]  /*85b0*/  HMMA.16816.F32.BF16 R76, R76, R110, R112 ;  /* 0x0000006e4c4c723c */ /* 0x000fe20000041870 */
[----:B------:R-:W-:Y:S01]  /*85c0*/  LDSM.16.M88.4 R108, [R7+0x6080] ;  /* 0x00608000076c783b */ /* 0x000fe20000000200 */
[----:B------:R-:W-:-:S03]  /*85d0*/  IMAD.MOV.U32 R10, RZ, RZ, c[0x0][0x18c] ;  /* 0x00006300ff0a7624 */ /* 0x000fc600078e00ff */
[----:B------:R-:W-:Y:S03]  /*85e0*/  LDSM.16.MT88.4 R112, [R251+0x2000] ;  /* 0x00200000fb70783b */ /* 0x000fe60000004200 */
[C---:B------:R-:W-:Y:S08]  /*85f0*/  HMMA.16816.F32.BF16 R80, R92.reuse, R60, R80 ;  /* 0x0000003c5c50723c */ /* 0x040ff00000041850 */
[C---:B------:R-:W-:Y:S08]  /*8600*/  HMMA.16816.F32.BF16 R84, R92.reuse, R56, R84 ;  /* 0x000000385c54723c */ /* 0x040ff00000041854 */
[C---:B0-----:R-:W-:Y:S08]  /*8610*/  HMMA.16816.F32.BF16 R88, R92.reuse, R52, R88 ;  /* 0x000000345c58723c */ /* 0x041ff00000041858 */
[-C--:B-1----:R-:W-:Y:S01]  /*8620*/  HMMA.16816.F32.BF16 R92, R92, R44.reuse, R100 ;  /* 0x0000002c5c5c723c */ /* 0x082fe20000041864 */
[----:B------:R-:W0:Y:S07]  /*8630*/  LDSM.16.M88.4 R100, [R7+0x5080] ;  /* 0x005080000764783b */ /* 0x000e2e0000000200 */
[----:B------:R-:W-:Y:S08]  /*8640*/  HMMA.16816.F32.BF16 R76, R48, R44, R76 ;  /* 0x0000002c304c723c */ /* 0x000ff0000004184c */
[C---:B--2---:R-:W-:Y:S08]  /*8650*/  HMMA.16816.F32.BF16 R80, R64.reuse, R62, R80 ;  /* 0x0000003e4050723c */ /* 0x044ff00000041850 */
[C---:B------:R-:W-:Y:S08]  /*8660*/  HMMA.16816.F32.BF16 R84, R64.reuse, R58, R84 ;  /* 0x0000003a4054723c */ /* 0x040ff00000041854 */
[C---:B------:R-:W-:Y:S08]  /*8670*/  HMMA.16816.F32.BF16 R88, R64.reuse, R54, R88 ;  /* 0x000000364058723c */ /* 0x040ff00000041858 */
[-C--:B------:R-:W-:Y:S01]  /*8680*/  HMMA.16816.F32.BF16 R92, R64, R46.reuse, R92 ;  /* 0x0000002e405c723c */ /* 0x080fe2000004185c */
[----:B------:R-:W-:Y:S01]  /*8690*/  IMAD.SHL.U32 R10, R10, 0x80, RZ ;  /* 0x000000800a0a7824 */ /* 0x000fe200078e00ff */
[----:B------:R-:W-:Y:S06]  /*86a0*/  LDSM.16.M88.4 R64, [R250+0x5080] ;  /* 0x00508000fa40783b */ /* 0x000fec0000000200 */
[----:B------:R-:W-:Y:S01]  /*86b0*/  HMMA.16816.F32.BF16 R76, R68, R46, R76 ;  /* 0x0000002e444c723c */ /* 0x000fe2000004184c */
[----:B------:R-:W1:Y:S07]  /*86c0*/  LDSM.16.MT88.4 R44, [R8+0x2800] ;  /* 0x00280000082c783b */ /* 0x000e6e0000004200 */
[C---:B------:R-:W-:Y:S08]  /*86d0*/  HMMA.16816.F32.BF16 R96, R48.reuse, R60, R96 ;  /* 0x0000003c3060723c */ /* 0x040ff00000041860 */
[C---:B------:R-:W-:Y:S08]  /*86e0*/  HMMA.16816.F32.BF16 R104, R48.reuse, R56, R104 ;  /* 0x000000383068723c */ /* 0x040ff00000041868 */
[----:B------:R-:W-:Y:S07]  /*86f0*/  HMMA.16816.F32.BF16 R72, R48, R52, R72 ;  /* 0x000000343048723c */ /* 0x000fee0000041848 */
[----:B------:R-:W-:Y:S01]  /*8700*/  IMAD.MOV.U32 R48, RZ, RZ, R3 ;  /* 0x000000ffff307224 */ /* 0x000fe200078e0003 */
[----:B------:R-:W-:Y:S01]  /*8710*/  HMMA.16816.F32.BF16 R80, R124, R120, R80 ;  /* 0x000000787c50723c */ /* 0x000fe20000041850 */
[----:B------:R-:W-:-:S02]  /*8720*/  IMAD.MOV.U32 R49, RZ, RZ, R2 ;  /* 0x000000ffff317224 */ /* 0x000fc400078e0002 */
[----:B------:R-:W-:Y:S02]  /*8730*/  IMAD.MOV.U32 R50, RZ, RZ, R235 ;  /* 0x000000ffff327224 */ /* 0x000fe400078e00eb */
[----:B------:R-:W-:-:S03]  /*8740*/  IMAD.MOV.U32 R51, RZ, RZ, R0 ;  /* 0x000000ffff337224 */ /* 0x000fc600078e0000 */
[----:B0-----:R-:W-:Y:S01]  /*8750*/  HMMA.16816.F32.BF16 R84, R124, R100, R84 ;  /* 0x000000647c54723c */ /* 0x001fe20000041854 */
[----:B------:R-:W-:-:S07]  /*8760*/  IMAD.WIDE R48, R10, 0x2, R48 ;  /* 0x000000020a307825 */ /* 0x000fce00078e0230 */
[----:B------:R-:W-:Y:S01]  /*8770*/  HMMA.16816.F32.BF16 R88, R124, R108, R88 ;  /* 0x0000006c7c58723c */ /* 0x000fe20000041858 */
[----:B------:R-:W-:-:S07]  /*8780*/  IMAD.WIDE R50, R10, 0x2, R50 ;  /* 0x000000020a327825 */ /* 0x000fce00078e0232 */
[----:B------:R-:W-:Y:S01]  /*8790*/  HMMA.16816.F32.BF16 R92, R124, R116, R92 ;  /* 0x000000747c5c723c */ /* 0x000fe2000004185c */
[----:B------:R-:W-:Y:S02]  /*87a0*/  IMAD.MOV.U32 R3, RZ, RZ, R48 ;  /* 0x000000ffff037224 */ /* 0x000fe400078e0030 */
[----:B------:R-:W-:Y:S02]  /*87b0*/  IMAD.MOV.U32 R2, RZ, RZ, R49 ;  /* 0x000000ffff027224 */ /* 0x000fe400078e0031 */
[----:B------:R-:W-:Y:S02]  /*87c0*/  IMAD.MOV.U32 R235, RZ, RZ, R50 ;  /* 0x000000ffffeb7224 */ /* 0x000fe400078e0032 */
[----:B------:R-:W-:Y:S02]  /*87d0*/  IMAD.MOV.U32 R0, RZ, RZ, R51 ;  /* 0x000000ffff007224 */ /* 0x000fe400078e0033 */
[----:B------:R-:W-:Y:S02]  /*87e0*/  IMAD.MOV.U32 R48, RZ, RZ, R25 ;  /* 0x000000ffff307224 */ /* 0x000fe400078e0019 */
[----:B------:R-:W-:-:S02]  /*87f0*/  IMAD.MOV.U32 R49, RZ, RZ, R35 ;  /* 0x000000ffff317224 */ /* 0x000fc400078e0023 */
[----:B------:R-:W-:Y:S02]  /*8800*/  IMAD.MOV.U32 R50, RZ, RZ, R26 ;  /* 0x000000ffff327224 */ /* 0x000fe400078e001a */
[----:B------:R-:W-:Y:S02]  /*8810*/  IMAD.MOV.U32 R51, RZ, RZ, R14 ;  /* 0x000000ffff337224 */ /* 0x000fe400078e000e */
[----:B------:R-:W-:Y:S02]  /*8820*/  IMAD.MOV.U32 R52, RZ, RZ, R236 ;  /* 0x000000ffff347224 */ /* 0x000fe400078e00ec */
[----:B------:R-:W-:Y:S02]  /*8830*/  IMAD.MOV.U32 R53, RZ, RZ, R15 ;  /* 0x000000ffff357224 */ /* 0x000fe400078e000f */
[----:B------:R-:W-:-:S04]  /*8840*/  IMAD.WIDE R48, R10, 0x2, R48 ;  /* 0x000000020a307825 */ /* 0x000fc800078e0230 */
[----:B------:R-:W-:-:S04]  /*8850*/  IMAD.WIDE R50, R10, 0x2, R50 ;  /* 0x000000020a327825 */ /* 0x000fc800078e0232 */
[----:B------:R-:W-:-:S04]  /*8860*/  IMAD.WIDE R52, R10, 0x2, R52 ;  /* 0x000000020a347825 */ /* 0x000fc800078e0234 */
        /* <DEDUP_REMOVED lines=10> */
[----:B------:R-:W-:Y:S02]  /*8910*/  IMAD.MOV.U32 R52, RZ, RZ, R29 ;  /* 0x000000ffff347224 */ /* 0x000fe400078e001d */
[----:B------:R-:W-:Y:S01]  /*8920*/  IMAD.MOV.U32 R53, RZ, RZ, R17 ;  /* 0x000000ffff357224 */ /* 0x000fe200078e0011 */
[----:B------:R-:W-:Y:S01]  /*8930*/  HMMA.16816.F32.BF16 R96, R68, R62, R96 ;  /* 0x0000003e4460723c */ /* 0x000fe20000041860 */
[----:B------:R-:W-:-:S04]  /*8940*/  IMAD.WIDE R16, R10, 0x2, R48 ;  /* 0x000000020a107825 */ /* 0x000fc800078e0230 */
[----:B------:R-:W-:-:S03]  /*8950*/  IMAD.WIDE R50, R10, 0x2, R50 ;  /* 0x000000020a327825 */ /* 0x000fc600078e0232 */
[----:B------:R-:W-:Y:S01]  /*8960*/  HMMA.16816.F32.BF16 R104, R68, R58, R104 ;  /* 0x0000003a4468723c */ /* 0x000fe20000041868 */
[----:B------:R-:W-:-:S04]  /*8970*/  IMAD.WIDE R48, R10, 0x2, R52 ;  /* 0x000000020a307825 */ /* 0x000fc800078e0234 */
[----:B------:R-:W-:-:S03]  /*8980*/  IMAD.MOV.U32 R52, RZ, RZ, R237 ;  /* 0x000000ffff347224 */ /* 0x000fc600078e00ed */
[----:B------:R-:W-:Y:S01]  /*8990*/  HMMA.16816.F32.BF16 R72, R68, R54, R72 ;  /* 0x000000364448723c */ /* 0x000fe20000041848 */
[----:B------:R-:W-:Y:S01]  /*89a0*/  IMAD.MOV.U32 R53, RZ, RZ, R18 ;  /* 0x000000ffff357224 */ /* 0x000fe200078e0012 */
[----:B------:R-:W-:Y:S01]  /*89b0*/  LDSM.16.M88.4 R68, [R250+0x4080] ;  /* 0x00408000fa44783b */ /* 0x000fe20000000200 */
[----:B------:R-:W-:-:S05]  /*89c0*/  IMAD.MOV.U32 R27, RZ, RZ, R16 ;  /* 0x000000ffff1b7224 */ /* 0x000fca00078e0010 */
[----:B-1----:R-:W-:Y:S01]  /*89d0*/  HMMA.16816.F32.BF16 R80, R44, R122, R80 ;  /* 0x0000007a2c50723c */ /* 0x002fe20000041850 */
[----:B------:R-:W-:Y:S02]  /*89e0*/  IMAD.MOV.U32 R16, RZ, RZ, R17 ;  /* 0x000000ffff107224 */ /* 0x000fe400078e0011 */
[----:B------:R-:W-:-:S05]  /*89f0*/  IMAD.MOV.U32 R37, RZ, RZ, R50 ;  /* 0x000000ffff257224 */ /* 0x000fca00078e0032 */
[----:B------:R-:W-:Y:S01]  /*8a00*/  HMMA.16816.F32.BF16 R84, R44, R102, R84 ;  /* 0x000000662c54723c */ /* 0x000fe20000041854 */
[----:B------:R-:W-:Y:S02]  /*8a10*/  IMAD.MOV.U32 R33, RZ, RZ, R51 ;  /* 0x000000ffff217224 */ /* 0x000fe400078e0033 */
[----:B------:R-:W-:-:S05]  /*8a20*/  IMAD.MOV.U32 R29, RZ, RZ, R48 ;  /* 0x000000ffff1d7224 */ /* 0x000fca00078e0030 */
[C---:B------:R-:W-:Y:S01]  /*8a30*/  HMMA.16816.F32.BF16 R88, R44.reuse, R110, R88 ;  /* 0x0000006e2c58723c */ /* 0x040fe20000041858 */
[----:B------:R-:W-:Y:S02]  /*8a40*/  IMAD.MOV.U32 R17, RZ, RZ, R49 ;  /* 0x000000ffff117224 */ /* 0x000fe400078e0031 */
[----:B------:R-:W-:Y:S01]  /*8a50*/  IMAD.WIDE R52, R10, 0x2, R52 ;  /* 0x000000020a347825 */ /* 0x000fe200078e0234 */
[----:B------:R-:W0:Y:S04]  /*8a60*/  LDSM.16.MT88.4 R48, [R251+0x2800] ;  /* 0x00280000fb30783b */ /* 0x000e280000004200 */
[----:B------:R-:W-:Y:S07]  /*8a70*/  HMMA.16816.F32.BF16 R92, R44, R118, R92 ;  /* 0x000000762c5c723c */ /* 0x000fee000004185c */
[----:B------:R-:W-:-:S02]  /*8a80*/  IMAD.MOV.U32 R44, RZ, RZ, R32 ;  /* 0x000000ffff2c7224 */ /* 0x000fc400078e0020 */
[----:B------:R-:W-:-:S04]  /*8a90*/  IMAD.MOV.U32 R45, RZ, RZ, R30 ;  /* 0x000000ffff2d7224 */ /* 0x000fc800078e001e */
        /* <DEDUP_REMOVED lines=12> */
[----:B------:R-:W-:-:S02]  /*8b60*/  IMAD.MOV.U32 R45, RZ, RZ, R41 ;  /* 0x000000ffff2d7224 */ /* 0x000fc400078e0029 */
[----:B------:R-:W-:-:S04]  /*8b70*/  IMAD.WIDE R54, R10, 0x2, R54 ;  /* 0x000000020a367825 */ /* 0x000fc800078e0236 */
        /* <DEDUP_REMOVED lines=24> */
[----:B------:R-:W-:-:S03]  /*8d00*/  IMAD.WIDE R44, R10, 0x2, R44 ;  /* 0x000000020a2c7825 */ /* 0x000fc600078e022c */
[----:B------:R-:W-:Y:S01]  /*8d10*/  HMMA.16816.F32.BF16 R72, R112, R108, R72 ;  /* 0x0000006c7048723c */ /* 0x000fe20000041848 */
[----:B------:R-:W-:-:S07]  /*8d20*/  IMAD.MOV.U32 R28, RZ, RZ, R54 ;  /* 0x000000ffff1c7224 */ /* 0x000fce00078e0036 */
[----:B------:R-:W-:Y:S01]  /*8d30*/  HMMA.16816.F32.BF16 R76, R112, R116, R76 ;  /* 0x00000074704c723c */ /* 0x000fe2000004184c */
[----:B------:R-:W-:Y:S01]  /*8d40*/  IMAD.MOV.U32 R36, RZ, RZ, R55 ;  /* 0x000000ffff247224 */ /* 0x000fe200078e0037 */
[----:B------:R-:W-:Y:S01]  /*8d50*/  LDSM.16.M88.4 R112, [R250+0x7080] ;  /* 0x00708000fa70783b */ /* 0x000fe20000000200 */
[----:B------:R-:W-:Y:S02]  /*8d60*/  IMAD.MOV.U32 R238, RZ, RZ, R52 ;  /* 0x000000ffffee7224 */ /* 0x000fe400078e0034 */
[----:B------:R-:W-:Y:S02]  /*8d70*/  IMAD.MOV.U32 R23, RZ, RZ, R53 ;  /* 0x000000ffff177224 */ /* 0x000fe400078e0035 */
[----:B------:R-:W-:Y:S01]  /*8d80*/  IMAD.MOV.U32 R132, RZ, RZ, R46 ;  /* 0x000000ffff847224 */ /* 0x000fe200078e002e */
[----:B------:R-:W1:Y:S01]  /*8d90*/  LDSM.16.MT88.4 R52, [R8+0x3000] ;  /* 0x003000000834783b */ /* 0x000e620000004200 */
[----:B------:R-:W-:Y:S02]  /*8da0*/  IMAD.MOV.U32 R131, RZ, RZ, R47 ;  /* 0x000000ffff837224 */ /* 0x000fe400078e002f */
[----:B------:R-:W-:-:S02]  /*8db0*/  IMAD.MOV.U32 R134, RZ, RZ, R44 ;  /* 0x000000ffff867224 */ /* 0x000fc400078e002c */
[----:B------:R-:W-:Y:S02]  /*8dc0*/  IMAD.MOV.U32 R133, RZ, RZ, R45 ;  /* 0x000000ffff857224 */ /* 0x000fe400078e002d */
[----:B------:R-:W2:Y:S01]  /*8dd0*/  LDSM.16.M88.4 R44, [R250+0x6080] ;  /* 0x00608000fa2c783b */ /* 0x000ea20000000200 */
[C---:B0-----:R-:W-:Y:S01]  /*8de0*/  HMMA.16816.F32.BF16 R96, R48.reuse, R122, R96 ;  /* 0x0000007a3060723c */ /* 0x041fe20000041860 */
[----:B------:R-:W-:Y:S02]  /*8df0*/  IMAD.MOV.U32 R56, RZ, RZ, R31 ;  /* 0x000000ffff387224 */ /* 0x000fe400078e001f */
[----:B------:R-:W-:Y:S01]  /*8e00*/  IMAD.MOV.U32 R57, RZ, RZ, R19 ;  /* 0x000000ffff397224 */ /* 0x000fe200078e0013 */
[----:B------:R-:W-:Y:S04]  /*8e10*/  LDSM.16.MT88.4 R120, [R8+0x3800] ;  /* 0x003800000878783b */ /* 0x000fe80000004200 */
[C---:B------:R-:W-:Y:S08]  /*8e20*/  HMMA.16816.F32.BF16 R104, R48.reuse, R102, R104 ;  /* 0x000000663068723c */ /* 0x040ff00000041868 */
[C---:B------:R-:W-:Y:S08]  /*8e30*/  HMMA.16816.F32.BF16 R72, R48.reuse, R110, R72 ;  /* 0x0000006e3048723c */ /* 0x040ff00000041848 */
[----:B------:R-:W-:Y:S01]  /*8e40*/  HMMA.16816.F32.BF16 R76, R48, R118, R76 ;  /* 0x00000076304c723c */ /* 0x000fe2000004184c */
[----:B------:R-:W0:Y:S07]  /*8e50*/  LDSM.16.MT88.4 R48, [R251+0x3000] ;  /* 0x00300000fb30783b */ /* 0x000e2e0000004200 */
[C---:B-1----:R-:W-:Y:S08]  /*8e60*/  HMMA.16816.F32.BF16 R80, R52.reuse, R68, R80 ;  /* 0x000000443450723c */ /* 0x042ff00000041850 */
[C---:B------:R-:W-:Y:S08]  /*8e70*/  HMMA.16816.F32.BF16 R84, R52.reuse, R64, R84 ;  /* 0x000000403454723c */ /* 0x040ff00000041854 */
[C---:B--2---:R-:W-:Y:S08]  /*8e80*/  HMMA.16816.F32.BF16 R88, R52.reuse, R44, R88 ;  /* 0x0000002c3458723c */ /* 0x044ff00000041858 */
        /* <DEDUP_REMOVED lines=12> */
[----:B------:R-:W-:Y:S01]  /*8f50*/  IMAD.WIDE R52, R10, 0x2, R52 ;  /* 0x000000020a347825 */ /* 0x000fe200078e0234 */
[----:B0-----:R-:W-:Y:S03]  /*8f60*/  HMMA.16816.F32.BF16 R72, R48, R44, R72 ;  /* 0x0000002c3048723c */ /* 0x001fe60000041848 */
        /* <DEDUP_REMOVED lines=41> */
[----:B------:R-:W0:Y:S01]  /*9200*/  LDSM.16.MT88.4 R48, [R251+0x3800] ;  /* 0x00380000fb30783b */ /* 0x000e220000004200 */
        /* <DEDUP_REMOVED lines=85> */
[----:B------:R-:W-:Y:S01]  /*9760*/  IMAD.WIDE R58, R10, 0x2, R58 ;  /* 0x000000020a3a7825 */ /* 0x000fe200078e023a */
[----:B------:R-:W-:-:S03]  /*9770*/  IADD3 R38, R38, -0x1, RZ ;  /* 0xffffffff26267810 */ /* 0x000fc60007ffe0ff */
[----:B------:R-:W-:-:S04]  /*9780*/  IMAD.WIDE R60, R10, 0x2, R60 ;  /* 0x000000020a3c7825 */ /* 0x000fc800078e023c */
[----:B------:R-:W-:-:S04]  /*9790*/  IMAD.WIDE R56, R10, 0x2, R56 ;  /* 0x000000020a387825 */ /* 0x000fc800078e0238 */
[----:B------:R-:W-:-:S04]  /*97a0*/  IMAD.WIDE R54, R10, 0x2, R54 ;  /* 0x000000020a367825 */ /* 0x000fc800078e0236 */
[----:B------:R-:W-:-:S04]  /*97b0*/  IMAD.WIDE R52, R10, 0x2, R52 ;  /* 0x000000020a347825 */ /* 0x000fc800078e0234 */
[----:B------:R-:W-:Y:S01]  /*97c0*/  IMAD.WIDE R44, R10, 0x2, R44 ;  /* 0x000000020a2c7825 */ /* 0x000fe200078e022c */
[-C--:B------:R-:W-:Y:S03]  /*97d0*/  HMMA.16816.F32.BF16 R88, R120, R46.reuse, R88 ;  /* 0x0000002e7858723c */ /* 0x080fe60000041858 */
[----:B------:R-:W-:Y:S02]  /*97e0*/  IMAD.MOV.U32 R140, RZ, RZ, R58 ;  /* 0x000000ffff8c7224 */ /* 0x000fe400078e003a */
[----:B------:R-:W-:Y:S02]  /*97f0*/  IMAD.MOV.U32 R139, RZ, RZ, R59 ;  /* 0x000000ffff8b7224 */ /* 0x000fe400078e003b */
[----:B------:R-:W-:Y:S01]  /*9800*/  IMAD.MOV.U32 R142, RZ, RZ, R60 ;  /* 0x000000ffff8e7224 */ /* 0x000fe200078e003c */
[----:B0-----:R-:W-:Y:S01]  /*9810*/  HMMA.16816.F32.BF16 R72, R48, R46, R72 ;  /* 0x0000002e3048723c */ /* 0x001fe20000041848 */
        /* <DEDUP_REMOVED lines=23> */
[----:B------:R-:W-:Y:S01]  /*9990*/  ISETP.NE.U32.AND P0, PT, R38, RZ, PT ;  /* 0x000000ff2600720c */ /* 0x000fe20003f05070 */
[----:B------:R-:W-:-:S04]  /*99a0*/  IMAD.WIDE R58, R10, 0x2, R58 ;  /* 0x000000020a3a7825 */ /* 0x000fc800078e023a */
[----:B------:R-:W-:-:S04]  /*99b0*/  IMAD.WIDE R60, R10, 0x2, R60 ;  /* 0x000000020a3c7825 */ /* 0x000fc800078e023c */
        /* <DEDUP_REMOVED lines=33> */
[----:B------:R-:W-:Y:S01]  /*9bd0*/  IMAD.MOV.U32 R160, RZ, RZ, c[0x0][0x188] ;  /* 0x00006200ffa07624 */ /* 0x000fe200078e00ff */
[----:B------:R-:W-:Y:S01]  /*9be0*/  HMMA.16816.F32.BF16 R80, R120, R70, R80 ;  /* 0x000000467850723c */ /* 0x000fe20000041850 */
[----:B------:R-:W-:Y:S01]  /*9bf0*/  IMAD.WIDE R58, R10, 0x2, R58 ;  /* 0x000000020a3a7825 */ /* 0x000fe200078e023a */
[----:B------:R-:W-:-:S03]  /*9c00*/  UIADD3 UR4, UR4, -0x80, URZ ;  /* 0xffffff8004047890 */ /* 0x000fc6000fffe03f */
[----:B------:R-:W-:-:S03]  /*9c10*/  IMAD.WIDE R60, R10, 0x2, R60 ;  /* 0x000000020a3c7825 */ /* 0x000fc600078e023c */
[----:B------:R-:W-:Y:S01]  /*9c20*/  HMMA.16816.F32.BF16 R84, R120, R66, R84 ;  /* 0x000000427854723c */ /* 0x000fe20000041854 */
[----:B------:R-:W-:-:S04]  /*9c30*/  IMAD.WIDE R56, R10, 0x2, R56 ;  /* 0x000000020a387825 */ /* 0x000fc800078e0238 */
[----:B------:R-:W-:-:S03]  /*9c40*/  IMAD.WIDE R54, R10, 0x2, R54 ;  /* 0x000000020a367825 */ /* 0x000fc600078e0236 */
[----:B------:R-:W-:Y:S01]  /*9c50*/  HMMA.16816.F32.BF16 R120, R120, R114, R92 ;  /* 0x000000727878723c */ /* 0x000fe2000004185c */
[----:B------:R-:W-:-:S04]  /*9c60*/  IMAD.WIDE R52, R10, 0x2, R52 ;  /* 0x000000020a347825 */ /* 0x000fc800078e0234 */
[----:B------:R-:W-:Y:S02]  /*9c70*/  IMAD.SHL.U32 R160, R160, 0x80, RZ ;  /* 0x00000080a0a07824 */ /* 0x000fe400078e00ff */
[C---:B------:R-:W-:Y:S01]  /*9c80*/  IMAD.WIDE R46, R10.reuse, 0x2, R46 ;  /* 0x000000020a2e7825 */ /* 0x040fe200078e022e */
[----:B------:R-:W-:Y:S03]  /*9c90*/  HMMA.16816.F32.BF16 R68, R48, R70, R96 ;  /* 0x000000463044723c */ /* 0x000fe60000041860 */
[----:B------:R-:W-:-:S05]  /*9ca0*/  IMAD.WIDE R44, R10, 0x2, R44 ;  /* 0x000000020a2c7825 */ /* 0x000fca00078e022c */
[----:B------:R-:W-:Y:S01]  /*9cb0*/  HMMA.16816.F32.BF16 R64, R48, R66, R104 ;  /* 0x000000423040723c */ /* 0x000fe20000041868 */
[----:B------:R-:W-:-:S04]  /*9cc0*/  IMAD.WIDE R20, R10, 0x2, R20 ;  /* 0x000000020a147825 */ /* 0x000fc800078e0214 */
[----:B------:R-:W-:-:S03]  /*9cd0*/  IMAD.MOV.U32 R153, RZ, RZ, R58 ;  /* 0x000000ffff997224 */ /* 0x000fc600078e003a */
        /* <DEDUP_REMOVED lines=10> */
[----:B------:R-:W-:-:S04]  /*9d80*/  IMAD.WIDE R42, R160, 0x2, R42 ;  /* 0x00000002a02a7825 */ /* 0x000fc800078e022a */
[----:B------:R-:W-:Y:S02]  /*9d90*/  IMAD.MOV.U32 R233, RZ, RZ, R46 ;  /* 0x000000ffffe97224 */ /* 0x000fe400078e002e */
[----:B------:R-:W-:Y:S02]  /*9da0*/  IMAD.MOV.U32 R214, RZ, RZ, R47 ;  /* 0x000000ffffd67224 */ /* 0x000fe400078e002f */
[----:B------:R-:W-:Y:S02]  /*9db0*/  IMAD.MOV.U32 R234, RZ, RZ, R44 ;  /* 0x000000ffffea7224 */ /* 0x000fe400078e002c */
[----:B------:R-:W-:Y:S01]  /*9dc0*/  IMAD.MOV.U32 R215, RZ, RZ, R45 ;  /* 0x000000ffffd77224 */ /* 0x000fe200078e002d */
[----:B------:R-:W-:Y:S01]  /*9dd0*/  @!P0 CALL.REL.NOINC `(.L_x_1) ;  /* 0x0000001000008944 */ /* 0x000fe20003c00000 */
[----:B------:R-:W-:Y:S05]  /*9de0*/  BRA `(.L_x_2) ;  /* 0xffffb1b000007947 */ /* 0x000fea000383ffff */
.L_x_1:
[----:B------:R-:W-:Y:S02]  /*9df0*/  F2FP.BF16.PACK_AB R12, R67, R71 ;  /* 0x00000047430c723e */ /* 0x000fe400000010ff */
[----:B------:R-:W-:Y:S02]  /*9e00*/  F2FP.BF16.PACK_AB R10, R87, R83 ;  /* 0x00000053570a723e */ /* 0x000fe400000010ff */
[----:B------:R-:W-:-:S02]  /*9e10*/  F2FP.BF16.PACK_AB R8, R65, R69 ;  /* 0x000000454108723e */ /* 0x000fc400000010ff */
[----:B------:R-:W-:Y:S02]  /*9e20*/  F2FP.BF16.PACK_AB R6, R85, R81 ;  /* 0x000000515506723e */ /* 0x000fe400000010ff */
[----:B------:R-:W-:Y:S02]  /*9e30*/  F2FP.BF16.PACK_AB R13, R115, R75 ;  /* 0x0000004b730d723e */ /* 0x000fe400000010ff */
[----:B------:R-:W-:Y:S02]  /*9e40*/  F2FP.BF16.PACK_AB R67, R114, R74 ;  /* 0x0000004a7243723e */ /* 0x000fe400000010ff */
        /* <DEDUP_REMOVED lines=10> */
.L_x_0:
[----:B------:R-:W2:Y:S04]  /*9ef0*/  LDL.LU R17, [R1] ;  /* 0x0000000001117983 */ /* 0x000ea80000300800 */
[----:B------:R-:W1:Y:S02]  /*9f00*/  S2R R14, SR_TID.X ;  /* 0x00000000000e7919 */ /* 0x000e640000002100 */
[----:B-1----:R-:W-:Y:S01]  /*9f10*/  SHF.R.S32.HI R2, RZ, 0x4, R14 ;  /* 0x00000004ff027819 */ /* 0x002fe2000001140e */
[C---:B------:R-:W-:Y:S01]  /*9f20*/  IMAD.SHL.U32 R3, R14.reuse, 0x20, RZ ;  /* 0x000000200e037824 */ /* 0x040fe200078e00ff */
[----:B------:R-:W-:Y:S02]  /*9f30*/  LOP3.LUT R15, R14, 0xc, RZ, 0xc0, !PT ;  /* 0x0000000c0e0f7812 */ /* 0x000fe400078ec0ff */
[----:B------:R-:W-:Y:S01]  /*9f40*/  SGXT R2, R2, 0x1 ;  /* 0x000000010202781a */ /* 0x000fe20000000200 */
[C---:B------:R-:W-:Y:S01]  /*9f50*/  IMAD.SHL.U32 R0, R14.reuse, 0x8, RZ ;  /* 0x000000080e007824 */ /* 0x040fe200078e00ff */
[----:B------:R-:W-:-:S02]  /*9f60*/  LOP3.LUT R18, R14, 0x40, RZ, 0xc0, !PT ;  /* 0x000000400e127812 */ /* 0x000fc400078ec0ff */
[C---:B------:R-:W-:Y:S02]  /*9f70*/  LOP3.LUT R16, R3.reuse, 0x60, RZ, 0xc0, !PT ;  /* 0x0000006003107812 */ /* 0x040fe400078ec0ff */
[----:B------:R-:W-:Y:S02]  /*9f80*/  LOP3.LUT R14, R3, 0x400, RZ, 0xc0, !PT ;  /* 0x00000400030e7812 */ /* 0x000fe400078ec0ff */
[----:B------:R-:W-:Y:S01]  /*9f90*/  LOP3.LUT R3, R2, 0x808, RZ, 0xc0, !PT ;  /* 0x0000080802037812 */ /* 0x000fe200078ec0ff */
[----:B------:R-:W-:Y:S02]  /*9fa0*/  IMAD R16, R15, 0x200, R16 ;  /* 0x000002000f107824 */ /* 0x000fe400078e0210 */
[----:B------:R-:W-:Y:S01]  /*9fb0*/  IMAD R14, R18, 0x2, R14 ;  /* 0x00000002120e7824 */ /* 0x000fe200078e020e */
[----:B------:R-:W-:Y:S01]  /*9fc0*/  LOP3.LUT R3, R3, 0x78, R0, 0x78, !PT ;  /* 0x0000007803037812 */ /* 0x000fe200078e7800 */
[----:B------:R-:W-:Y:S01]  /*9fd0*/  IMAD R15, R15, 0x2, R16 ;  /* 0x000000020f0f7824 */ /* 0x000fe200078e0210 */
[----:B------:R-:W-:-:S03]  /*9fe0*/  LOP3.LUT R0, R0, 0x380, RZ, 0xc0, !PT ;  /* 0x0000038000007812 */ /* 0x000fc600078ec0ff */
[----:B------:R-:W-:Y:S01]  /*9ff0*/  IMAD.IADD R14, R14, 0x1, R3 ;  /* 0x000000010e0e7824 */ /* 0x000fe200078e0203 */
[----:B------:R-:W-:Y:S01]  /*a000*/  BAR.SYNC.DEFER_BLOCKING 0x0 ;  /* 0x0000000000007b1d */ /* 0x000fe20000010000 */
[----:B------:R-:W-:-:S03]  /*a010*/  IMAD.IADD R37, R0, 0x1, R15 ;  /* 0x0000000100257824 */ /* 0x000fc600078e020f */
[----:B------:R-:W-:Y:S02]  /*a020*/  LOP3.LUT R15, R14, 0x10, RZ, 0x3c, !PT ;  /* 0x000000100e0f7812 */ /* 0x000fe400078e3cff */
[----:B------:R-:W-:Y:S04]  /*a030*/  STS.64 [R14], R80 ;  /* 0x000000500e007388 */ /* 0x000fe80000000a00 */
[----:B------:R-:W-:Y:S04]  /*a040*/  STS.64 [R14+0x200], R6 ;  /* 0x000200060e007388 */ /* 0x000fe80000000a00 */
[----:B------:R-:W-:Y:S04]  /*a050*/  STS.64 [R14+0x100], R64 ;  /* 0x000100400e007388 */ /* 0x000fe80000000a00 */
[----:B------:R1:W-:Y:S04]  /*a060*/  STS.64 [R14+0x300], R8 ;  /* 0x000300080e007388 */ /* 0x0003e80000000a00 */
[----:B------:R-:W-:Y:S04]  /*a070*/  STS.64 [R15+0x1000], R82 ;  /* 0x001000520f007388 */ /* 0x000fe80000000a00 */
[----:B------:R3:W-:Y:S04]  /*a080*/  STS.64 [R15+0x1200], R10 ;  /* 0x0012000a0f007388 */ /* 0x0007e80000000a00 */
[----:B------:R-:W-:Y:S04]  /*a090*/  STS.64 [R15+0x1100], R66 ;  /* 0x001100420f007388 */ /* 0x000fe80000000a00 */
[----:B------:R4:W-:Y:S04]  /*a0a0*/  STS.64 [R15+0x1300], R12 ;  /* 0x0013000c0f007388 */ /* 0x0009e80000000a00 */
[----:B------:R-:W-:Y:S01]  /*a0b0*/  BAR.SYNC.DEFER_BLOCKING 0x0 ;  /* 0x0000000000007b1d */ /* 0x000fe20000010000 */
[----:B------:R-:W-:-:S02]  /*a0c0*/  LOP3.LUT R38, R37, 0x8, RZ, 0x3c, !PT ;  /* 0x0000000825267812 */ /* 0x000fc400078e3cff */
[C---:B------:R-:W-:Y:S02]  /*a0d0*/  LOP3.LUT R39, R37.reuse, 0x10, RZ, 0x3c, !PT ;  /* 0x0000001025277812 */ /* 0x040fe400078e3cff */
[----:B------:R-:W-:Y:S01]  /*a0e0*/  LOP3.LUT R40, R37, 0x18, RZ, 0x3c, !PT ;  /* 0x0000001825287812 */ /* 0x000fe200078e3cff */
[----:B------:R-:W5:Y:S04]  /*a0f0*/  LDS.64 R42, [R37] ;  /* 0x00000000252a7984 */ /* 0x000f680000000a00 */
[----:B------:R-:W0:Y:S04]  /*a100*/  LDS.64 R46, [R38] ;  /* 0x00000000262e7984 */ /* 0x000e280000000a00 */
[----:B------:R-:W0:Y:S04]  /*a110*/  LDS.64 R50, [R39] ;  /* 0x0000000027327984 */ /* 0x000e280000000a00 */
[----:B0-----:R-:W0:Y:S04]  /*a120*/  LDS.64 R54, [R40] ;  /* 0x0000000028367984 */ /* 0x001e280000000a00 */
[----:B------:R-:W0:Y:S01]  /*a130*/  LDS.64 R44, [R37+0x400] ;  /* 0x00040000252c7984 */ /* 0x000e220000000a00 */
[----:B------:R-:W-:-:S02]  /*a140*/  LOP3.LUT R2, R5, R4, RZ, 0xfc, !PT ;  /* 0x0000000405027212 */ /* 0x000fc400078efcff */
[C-C-:B------:R-:W-:Y:S01]  /*a150*/  LOP3.LUT R0, R5.reuse, 0x2, R4.reuse, 0xfe, !PT ;  /* 0x0000000205007812 */ /* 0x140fe200078efe04 */
[----:B------:R-:W0:Y:S02]  /*a160*/  LDS.64 R48, [R38+0x400] ;  /* 0x0004000026307984 */ /* 0x000e240000000a00 */
[----:B-1----:R-:W-:Y:S02]  /*a170*/  IMAD R9, R2, c[0x0][0x198], RZ ;  /* 0x0000660002097a24 */ /* 0x002fe400078e02ff */
[----:B------:R-:W1:Y:S01]  /*a180*/  LDS.64 R52, [R39+0x400] ;  /* 0x0004000027347984 */ /* 0x000e620000000a00 */
[C-C-:B------:R-:W-:Y:S01]  /*a190*/  LOP3.LUT R35, R5.reuse, 0x4, R4.reuse, 0xfe, !PT ;  /* 0x0000000405237812 */ /* 0x140fe200078efe04 */
[----:B------:R-:W-:Y:S02]  /*a1a0*/  IMAD R36, R0, c[0x0][0x198], RZ ;  /* 0x0000660000247a24 */ /* 0x000fe400078e02ff */
[----:B------:R-:W0:Y:S01]  /*a1b0*/  LDS.64 R40, [R40+0x400] ;  /* 0x0004000028287984 */ /* 0x000e220000000a00 */
[----:B------:R-:W-:-:S02]  /*a1c0*/  LOP3.LUT R6, R5, 0x6, R4, 0xfe, !PT ;  /* 0x0000000605067812 */ /* 0x000fc400078efe04 */
[C-C-:B------:R-:W-:Y:S02]  /*a1d0*/  LOP3.LUT R7, R5.reuse, 0x8, R4.reuse, 0xfe, !PT ;  /* 0x0000000805077812 */ /* 0x140fe400078efe04 */
[C-C-:B------:R-:W-:Y:S02]  /*a1e0*/  LOP3.LUT R8, R5.reuse, 0xa, R4.reuse, 0xfe, !PT ;  /* 0x0000000a05087812 */ /* 0x140fe400078efe04 */
[C-C-:B---3--:R-:W-:Y:S02]  /*a1f0*/  LOP3.LUT R11, R5.reuse, 0xc, R4.reuse, 0xfe, !PT ;  /* 0x0000000c050b7812 */ /* 0x148fe400078efe04 */
[C-C-:B------:R-:W-:Y:S02]  /*a200*/  LOP3.LUT R10, R5.reuse, 0xe, R4.reuse, 0xfe, !PT ;  /* 0x0000000e050a7812 */ /* 0x140fe400078efe04 */
[C-C-:B------:R-:W-:Y:S02]  /*a210*/  LOP3.LUT R34, R5.reuse, 0x10, R4.reuse, 0xfe, !PT ;  /* 0x0000001005227812 */ /* 0x140fe400078efe04 */
[----:B------:R-:W-:-:S02]  /*a220*/  LOP3.LUT R33, R5, 0x12, R4, 0xfe, !PT ;  /* 0x0000001205217812 */ /* 0x000fc400078efe04 */
[C-C-:B------:R-:W-:Y:S02]  /*a230*/  LOP3.LUT R32, R5.reuse, 0x14, R4.reuse, 0xfe, !PT ;  /* 0x0000001405207812 */ /* 0x140fe400078efe04 */
[C-C-:B------:R-:W-:Y:S02]  /*a240*/  LOP3.LUT R31, R5.reuse, 0x16, R4.reuse, 0xfe, !PT ;  /* 0x00000016051f7812 */ /* 0x140fe400078efe04 */
[C-C-:B------:R-:W-:Y:S02]  /*a250*/  LOP3.LUT R30, R5.reuse, 0x18, R4.reuse, 0xfe, !PT ;  /* 0x00000018051e7812 */ /* 0x140fe400078efe04 */
        /* <DEDUP_REMOVED lines=13> */
[C-C-:B----4-:R-:W-:Y:S02]  /*a330*/  LOP3.LUT R15, R5.reuse, 0x36, R4.reuse, 0xfe, !PT ;  /* 0x00000036050f7812 */ /* 0x150fe400078efe04 */
[----:B------:R-:W-:-:S02]  /*a340*/  LOP3.LUT R14, R5, 0x38, R4, 0xfe, !PT ;  /* 0x00000038050e7812 */ /* 0x000fc400078efe04 */
[C-C-:B------:R-:W-:Y:S02]  /*a350*/  LOP3.LUT R12, R5.reuse, 0x3a, R4.reuse, 0xfe, !PT ;  /* 0x0000003a050c7812 */ /* 0x140fe400078efe04 */
[----:B------:R-:W-:Y:S01]  /*a360*/  LOP3.LUT R13, R5, 0x3c, R4, 0xfe, !PT ;  /* 0x0000003c050d7812 */ /* 0x000fe200078efe04 */
[C---:B--2---:R-:W-:Y:S01]  /*a370*/  IMAD R3, R17.reuse, c[0x0][0x194], RZ ;  /* 0x0000650011037a24 */ /* 0x044fe200078e02ff */
[----:B------:R-:W-:-:S04]  /*a380*/  ISETP.GE.AND P0, PT, R17, c[0x0][0x178], PT ;  /* 0x00005e0011007a0c */ /* 0x000fc80003f06270 */
[C---:B------:R-:W-:Y:S02]  /*a390*/  LEA R56, P2, R3.reuse, c[0x0][0x170], 0x1 ;  /* 0x00005c0003387a11 */ /* 0x040fe400078408ff */
[----:B------:R-:W-:Y:S02]  /*a3a0*/  ISETP.LT.AND P1, PT, R2, c[0x0][0x17c], !P0 ;  /* 0x00005f0002007a0c */ /* 0x000fe40004721270 */
[----:B------:R-:W-:Y:S02]  /*a3b0*/  LEA.HI.X.SX32 R58, R3, c[0x0][0x174], 0x1, P2 ;  /* 0x00005d00033a7a11 */ /* 0x000fe400010f0eff */
[----:B------:R-:W-:Y:S02]  /*a3c0*/  LEA R2, P2, R9, R56, 0x1 ;  /* 0x0000003809027211 */ /* 0x000fe400078408ff */
[----:B------:R-:W-:Y:S02]  /*a3d0*/  ISETP.LT.AND P5, PT, R0, c[0x0][0x17c], !P0 ;  /* 0x00005f0000007a0c */ /* 0x000fe400047a1270 */
[----:B------:R-:W-:-:S02]  /*a3e0*/  LOP3.LUT R17, R5, 0x32, R4, 0xfe, !PT ;  /* 0x0000003205117812 */ /* 0x000fc400078efe04 */
[----:B------:R-:W-:Y:S02]  /*a3f0*/  LEA.HI.X.SX32 R3, R9, R58, 0x1, P2 ;  /* 0x0000003a09037211 */ /* 0x000fe400010f0eff */
[----:B------:R-:W-:Y:S02]  /*a400*/  LOP3.LUT R0, R5, 0x3e, R4, 0xfe, !PT ;  /* 0x0000003e05007812 */ /* 0x000fe400078efe04 */
[C---:B------:R-:W-:Y:S01]  /*a410*/  ISETP.LT.AND P3, PT, R35.reuse, c[0x0][0x17c], !P0 ;  /* 0x00005f0023007a0c */ /* 0x040fe20004761270 */
[----:B------:R-:W-:Y:S01]  /*a420*/  IMAD R35, R35, c[0x0][0x198], RZ ;  /* 0x0000660023237a24 */ /* 0x000fe200078e02ff */
[----:B------:R-:W-:Y:S01]  /*a430*/  LEA R4, P2, R36, R56, 0x1 ;  /* 0x0000003824047211 */ /* 0x000fe200078408ff */
[----:B-----5:R2:W-:Y:S01]  /*a440*/  @P1 STG.E.U16 [R2.64], R42 ;  /* 0x0000002a02001986 */ /* 0x0205e2000c101506 */
[C---:B------:R-:W-:Y:S01]  /*a450*/  ISETP.LT.AND P4, PT, R6.reuse, c[0x0][0x17c], !P0 ;  /* 0x00005f0006007a0c */ /* 0x040fe20004781270 */
[----:B------:R-:W-:Y:S01]  /*a460*/  IMAD R9, R6, c[0x0][0x198], RZ ;  /* 0x0000660006097a24 */ /* 0x000fe200078e02ff */
[----:B------:R-:W-:Y:S01]  /*a470*/  LEA.HI.X.SX32 R5, R36, R58, 0x1, P2 ;  /* 0x0000003a24057211 */ /* 0x000fe200010f0eff */
[----:B------:R-:W-:Y:S01]  /*a480*/  IMAD R36, R7, c[0x0][0x198], RZ ;  /* 0x0000660007247a24 */ /* 0x000fe200078e02ff */
[----:B------:R-:W-:-:S02]  /*a490*/  LEA R6, P1, R35, R56, 0x1 ;  /* 0x0000003823067211 */ /* 0x000fc400078208ff */
[----:B------:R-:W-:Y:S01]  /*a4a0*/  ISETP.LT.AND P2, PT, R7, c[0x0][0x17c], !P0 ;  /* 0x00005f0007007a0c */ /* 0x000fe20004741270 */
[----:B------:R3:W-:Y:S01]  /*a4b0*/  @P5 STG.E.U16 [R4.64], R46 ;  /* 0x0000002e04005986 */ /* 0x0007e2000c101506 */
[----:B------:R-:W-:Y:S01]  /*a4c0*/  LEA.HI.X.SX32 R7, R35, R58, 0x1, P1 ;  /* 0x0000003a23077211 */ /* 0x000fe200008f0eff */
[C---:B------:R-:W-:Y:S01]  /*a4d0*/  IMAD R35, R8.reuse, c[0x0][0x198], RZ ;  /* 0x0000660008237a24 */ /* 0x040fe200078e02ff */
[----:B------:R-:W-:Y:S02]  /*a4e0*/  ISETP.LT.AND P1, PT, R8, c[0x0][0x17c], !P0 ;  /* 0x00005f0008007a0c */ /* 0x000fe40004721270 */
[CC--:B--2---:R-:W-:Y:S02]  /*a4f0*/  LEA R2, P5, R9.reuse, R56.reuse, 0x1 ;  /* 0x0000003809027211 */ /* 0x0c4fe400078a08ff */
[----:B------:R-:W-:Y:S02]  /*a500*/  LEA R8, P6, R36, R56, 0x1 ;  /* 0x0000003824087211 */ /* 0x000fe400078c08ff */
[----:B------:R-:W-:-:S02]  /*a510*/  LEA.HI.X.SX32 R3, R9, R58, 0x1, P5 ;  /* 0x0000003a09037211 */ /* 0x000fc400028f0eff */
[----:B------:R-:W-:Y:S02]  /*a520*/  LEA.HI.X.SX32 R9, R36, R58, 0x1, P6 ;  /* 0x0000003a24097211 */ /* 0x000fe400030f0eff */
[----:B---3--:R-:W-:Y:S01]  /*a530*/  LEA R4, P5, R35, R56, 0x1 ;  /* 0x0000003823047211 */ /* 0x008fe200078a08ff */
[----:B------:R2:W-:Y:S01]  /*a540*/  @P3 STG.E.U16 [R6.64], R50 ;  /* 0x0000003206003986 */ /* 0x0005e2000c101506 */
[C---:B------:R-:W-:Y:S01]  /*a550*/  ISETP.LT.AND P3, PT, R11.reuse, c[0x0][0x17c], !P0 ;  /* 0x00005f000b007a0c */ /* 0x040fe20004761270 */
[----:B------:R-:W-:Y:S01]  /*a560*/  IMAD R11, R11, c[0x0][0x198], RZ ;  /* 0x000066000b0b7a24 */ /* 0x000fe200078e02ff */
[----:B------:R-:W-:Y:S01]  /*a570*/  LEA.HI.X.SX32 R5, R35, R58, 0x1, P5 ;  /* 0x0000003a23057211 */ /* 0x000fe200028f0eff */
[----:B0-----:R-:W-:Y:S01]  /*a580*/  @P4 STG.E.U16 [R2.64], R54 ;  /* 0x0000003602004986 */ /* 0x001fe2000c101506 */
[----:B------:R-:W-:-:S03]  /*a590*/  IMAD R35, R10, c[0x0][0x198], RZ ;  /* 0x000066000a237a24 */ /* 0x000fc600078e02ff */
[----:B------:R-:W-:Y:S01]  /*a5a0*/  @P2 STG.E.U16 [R8.64], R44 ;  /* 0x0000002c08002986 */ /* 0x000fe2000c101506 */
[----:B------:R-:W-:Y:S02]  /*a5b0*/  ISETP.LT.AND P2, PT, R10, c[0x0][0x17c], !P0 ;  /* 0x00005f000a007a0c */ /* 0x000fe40004741270 */
[-C--:B------:R-:W-:Y:S02]  /*a5c0*/  LEA R10, P4, R11, R56.reuse, 0x1 ;  /* 0x000000380b0a7211 */ /* 0x080fe400078808ff */
[----:B--2---:R-:W-:Y:S02]  /*a5d0*/  LEA R6, P5, R35, R56, 0x1 ;  /* 0x0000003823067211 */ /* 0x004fe400078a08ff */
[-C--:B------:R-:W-:Y:S02]  /*a5e0*/  LEA.HI.X.SX32 R11, R11, R58.reuse, 0x1, P4 ;  /* 0x0000003a0b0b7211 */ /* 0x080fe400020f0eff */
[C---:B------:R-:W-:Y:S01]  /*a5f0*/  ISETP.LT.AND P4, PT, R33.reuse, c[0x0][0x17c], !P0 ;  /* 0x00005f0021007a0c */ /* 0x040fe20004781270 */
[----:B------:R-:W-:Y:S01]  /*a600*/  IMAD R33, R33, c[0x0][0x198], RZ ;  /* 0x0000660021217a24 */ /* 0x000fe200078e02ff */
[----:B------:R-:W-:Y:S01]  /*a610*/  LEA.HI.X.SX32 R7, R35, R58, 0x1, P5 ;  /* 0x0000003a23077211 */ /* 0x000fe200028f0eff */
[----:B------:R0:W-:Y:S01]  /*a620*/  @P1 STG.E.U16 [R4.64], R48 ;  /* 0x0000003004001986 */ /* 0x0001e2000c101506 */
[C---:B------:R-:W-:Y:S01]  /*a630*/  ISETP.LT.AND P1, PT, R34.reuse, c[0x0][0x17c], !P0 ;  /* 0x00005f0022007a0c */ /* 0x040fe20004721270 */
[----:B------:R-:W-:-:S02]  /*a640*/  IMAD R34, R34, c[0x0][0x198], RZ ;  /* 0x0000660022227a24 */ /* 0x000fc400078e02ff */
[----:B-1----:R-:W-:Y:S04]  /*a650*/  @P3 STG.E.U16 [R10.64], R52 ;  /* 0x000000340a003986 */ /* 0x002fe8000c101506 */
[----:B------:R-:W-:Y:S01]  /*a660*/  @P2 STG.E.U16 [R6.64], R40 ;  /* 0x0000002806002986 */ /* 0x000fe2000c101506 */
[CC--:B0-----:R-:W-:Y:S02]  /*a670*/  LEA R4, P2, R33.reuse, R56.reuse, 0x1 ;  /* 0x0000003821047211 */ /* 0x0c1fe400078408ff */
[----:B------:R-:W-:Y:S02]  /*a680*/  LEA R2, P3, R34, R56, 0x1 ;  /* 0x0000003822027211 */ /* 0x000fe400078608ff */
[----:B------:R-:W-:Y:S02]  /*a690*/  LEA.HI.X.SX32 R5, R33, R58, 0x1, P2 ;  /* 0x0000003a21057211 */ /* 0x000fe400010f0eff */
[C---:B------:R-:W-:Y:S01]  /*a6a0*/  ISETP.LT.AND P2, PT, R32.reuse, c[0x0][0x17c], !P0 ;  /* 0x00005f0020007a0c */ /* 0x040fe20004741270 */
[----:B------:R-:W-:Y:S01]  /*a6b0*/  IMAD R32, R32, c[0x0][0x198], RZ ;  /* 0x0000660020207a24 */ /* 0x000fe200078e02ff */
[----:B------:R-:W-:-:S02]  /*a6c0*/  PRMT R42, R42, 0x7632, R42 ;  /* 0x000076322a2a7816 */ /* 0x000fc4000000002a */
[----:B------:R-:W-:Y:S02]  /*a6d0*/  LEA.HI.X.SX32 R3, R34, R58, 0x1, P3 ;  /* 0x0000003a22037211 */ /* 0x000fe400018f0eff */
[----:B------:R-:W-:Y:S02]  /*a6e0*/  PRMT R46, R46, 0x7632, R46 ;  /* 0x000076322e2e7816 */ /* 0x000fe4000000002e */
[----:B------:R-:W-:Y:S01]  /*a6f0*/  LEA R8, P3, R32, R56, 0x1 ;  /* 0x0000003820087211 */ /* 0x000fe200078608ff */
[----:B------:R0:W-:Y:S01]  /*a700*/  @P1 STG.E.U16 [R2.64], R42 ;  /* 0x0000002a02001986 */ /* 0x0001e2000c101506 */
[----:B------:R-:W-:Y:S02]  /*a710*/  PRMT R50, R50, 0x7632, R50 ;  /* 0x0000763232327816 */ /* 0x000fe40000000032 */
[C---:B------:R-:W-:Y:S01]  /*a720*/  ISETP.LT.AND P1, PT, R31.reuse, c[0x0][0x17c], !P0 ;  /* 0x00005f001f007a0c */ /* 0x040fe20004721270 */
[----:B------:R1:W-:Y:S01]  /*a730*/  @P4 STG.E.U16 [R4.64], R46 ;  /* 0x0000002e04004986 */ /* 0x0003e2000c101506 */
[----:B------:R-:W-:Y:S01]  /*a740*/  LEA.HI.X.SX32 R9, R32, R58, 0x1, P3 ;  /* 0x0000003a20097211 */ /* 0x000fe200018f0eff */
[----:B------:R-:W-:Y:S01]  /*a750*/  IMAD R31, R31, c[0x0][0x198], RZ ;  /* 0x000066001f1f7a24 */ /* 0x000fe200078e02ff */
[C---:B------:R-:W-:Y:S01]  /*a760*/  ISETP.LT.AND P4, PT, R30.reuse, c[0x0][0x17c], !P0 ;  /* 0x00005f001e007a0c */ /* 0x040fe20004781270 */
[----:B------:R-:W-:Y:S01]  /*a770*/  IMAD R30, R30, c[0x0][0x198], RZ ;  /* 0x000066001e1e7a24 */ /* 0x000fe200078e02ff */
[C---:B------:R-:W-:Y:S01]  /*a780*/  ISETP.LT.AND P3, PT, R29.reuse, c[0x0][0x17c], !P0 ;  /* 0x00005f001d007a0c */ /* 0x040fe20004761270 */
[----:B------:R-:W-:Y:S01]  /*a790*/  IMAD R29, R29, c[0x0][0x198], RZ ;  /* 0x000066001d1d7a24 */ /* 0x000fe200078e02ff */
[----:B------:R2:W-:Y:S01]  /*a7a0*/  @P2 STG.E.U16 [R8.64], R50 ;  /* 0x0000003208002986 */ /* 0x0005e2000c101506 */
[----:B0-----:R-:W-:-:S03]  /*a7b0*/  LEA R2, P2, R31, R56, 0x1 ;  /* 0x000000381f027211 */ /* 0x001fc600078408ff */
[-C--:B------:R-:W-:Y:S02]  /*a7c0*/  LEA R6, P6, R29, R56.reuse, 0x1 ;  /* 0x000000381d067211 */ /* 0x080fe400078c08ff */
[----:B-1----:R-:W-:Y:S02]  /*a7d0*/  LEA R4, P5, R30, R56, 0x1 ;  /* 0x000000381e047211 */ /* 0x002fe400078a08ff */
[----:B------:R-:W-:Y:S02]  /*a7e0*/  PRMT R54, R54, 0x7632, R54 ;  /* 0x0000763236367816 */ /* 0x000fe40000000036 */
[-C--:B------:R-:W-:Y:S02]  /*a7f0*/  LEA.HI.X.SX32 R3, R31, R58.reuse, 0x1, P2 ;  /* 0x0000003a1f037211 */ /* 0x080fe400010f0eff */
[----:B------:R-:W-:Y:S02]  /*a800*/  PRMT R44, R44, 0x7632, R44 ;  /* 0x000076322c2c7816 */ /* 0x000fe4000000002c */
[----:B------:R-:W-:-:S02]  /*a810*/  LEA.HI.X.SX32 R5, R30, R58, 0x1, P5 ;  /* 0x0000003a1e057211 */ /* 0x000fc400028f0eff */
[----:B------:R-:W-:Y:S02]  /*a820*/  PRMT R48, R48, 0x7632, R48 ;  /* 0x0000763230307816 */ /* 0x000fe40000000030 */
[----:B------:R-:W-:Y:S01]  /*a830*/  LEA.HI.X.SX32 R7, R29, R58, 0x1, P6 ;  /* 0x0000003a1d077211 */ /* 0x000fe200030f0eff */
[----:B------:R0:W-:Y:S01]  /*a840*/  @P1 STG.E.U16 [R2.64], R54 ;  /* 0x0000003602001986 */ /* 0x0001e2000c101506 */
[C---:B------:R-:W-:Y:S01]  /*a850*/  ISETP.LT.AND P1, PT, R28.reuse, c[0x0][0x17c], !P0 ;  /* 0x00005f001c007a0c */ /* 0x040fe20004721270 */
[----:B------:R-:W-:Y:S02]  /*a860*/  IMAD R28, R28, c[0x0][0x198], RZ ;  /* 0x000066001c1c7a24 */ /* 0x000fe400078e02ff */
[----:B------:R1:W-:Y:S04]  /*a870*/  @P4 STG.E.U16 [R4.64], R44 ;  /* 0x0000002c04004986 */ /* 0x0003e8000c101506 */
[----:B------:R3:W-:Y:S01]  /*a880*/  @P3 STG.E.U16 [R6.64], R48 ;  /* 0x0000003006003986 */ /* 0x0007e2000c101506 */
[C---:B------:R-:W-:Y:S01]  /*a890*/  ISETP.LT.AND P3, PT, R27.reuse, c[0x0][0x17c], !P0 ;  /* 0x00005f001b007a0c */ /* 0x040fe20004761270 */
[----:B------:R-:W-:Y:S01]  /*a8a0*/  IMAD R27, R27, c[0x0][0x198], RZ ;  /* 0x000066001b1b7a24 */ /* 0x000fe200078e02ff */
[C---:B------:R-:W-:Y:S01]  /*a8b0*/  ISETP.LT.AND P2, PT, R26.reuse, c[0x0][0x17c], !P0 ;  /* 0x00005f001a007a0c */ /* 0x040fe20004741270 */
[----:B------:R-:W-:Y:S01]  /*a8c0*/  IMAD R26, R26, c[0x0][0x198], RZ ;  /* 0x000066001a1a7a24 */ /* 0x000fe200078e02ff */
[----:B--2---:R-:W-:-:S02]  /*a8d0*/  LEA R8, P6, R28, R56, 0x1 ;  /* 0x000000381c087211 */ /* 0x004fc400078c08ff */
[C---:B------:R-:W-:Y:S01]  /*a8e0*/  ISETP.LT.AND P4, PT, R25.reuse, c[0x0][0x17c], !P0 ;  /* 0x00005f0019007a0c */ /* 0x040fe20004781270 */
[----:B------:R-:W-:Y:S01]  /*a8f0*/  IMAD R25, R25, c[0x0][0x198], RZ ;  /* 0x0000660019197a24 */ /* 0x000fe200078e02ff */
[----:B0-----:R-:W-:Y:S02]  /*a900*/  LEA R2, P5, R27, R56, 0x1 ;  /* 0x000000381b027211 */ /* 0x001fe400078a08ff */
[----:B------:R-:W-:Y:S02]  /*a910*/  PRMT R52, R52, 0x7632, R52 ;  /* 0x0000763234347816 */ /* 0x000fe40000000034 */
[----:B------:R-:W-:Y:S02]  /*a920*/  LEA.HI.X.SX32 R9, R28, R58, 0x1, P6 ;  /* 0x0000003a1c097211 */ /* 0x000fe400030f0eff */
[----:B-1----:R-:W-:Y:S02]  /*a930*/  LEA R4, P6, R26, R56, 0x1 ;  /* 0x000000381a047211 */ /* 0x002fe400078c08ff */
[----:B------:R-:W-:-:S02]  /*a940*/  PRMT R40, R40, 0x7632, R40 ;  /* 0x0000763228287816 */ /* 0x000fc40000000028 */
[----:B------:R-:W-:Y:S02]  /*a950*/  LEA.HI.X.SX32 R3, R27, R58, 0x1, P5 ;  /* 0x0000003a1b037211 */ /* 0x000fe400028f0eff */
[C---:B---3--:R-:W-:Y:S01]  /*a960*/  LEA R6, P5, R25.reuse, R56, 0x1 ;  /* 0x0000003819067211 */ /* 0x048fe200078a08ff */
[----:B------:R0:W-:Y:S01]  /*a970*/  @P1 STG.E.U16 [R8.64], R52 ;  /* 0x0000003408001986 */ /* 0x0001e2000c101506 */
[-C--:B------:R-:W-:Y:S02]  /*a980*/  LEA.HI.X.SX32 R5, R26, R58.reuse, 0x1, P6 ;  /* 0x0000003a1a057211 */ /* 0x080fe400030f0eff */
[----:B------:R-:W-:Y:S01]  /*a990*/  LEA.HI.X.SX32 R7, R25, R58, 0x1, P5 ;  /* 0x0000003a19077211 */ /* 0x000fe200028f0eff */
[----:B------:R1:W-:Y:S01]  /*a9a0*/  @P3 STG.E.U16 [R2.64], R40 ;  /* 0x0000002802003986 */ /* 0x0003e2000c101506 */
[C---:B------:R-:W-:Y:S01]  /*a9b0*/  ISETP.LT.AND P1, PT, R24.reuse, c[0x0][0x17c], !P0 ;  /* 0x00005f0018007a0c */ /* 0x040fe20004721270 */
[----:B------:R-:W-:Y:S01]  /*a9c0*/  IMAD R24, R24, c[0x0][0x198], RZ ;  /* 0x0000660018187a24 */ /* 0x000fe200078e02ff */
[C---:B------:R-:W-:Y:S01]  /*a9d0*/  ISETP.LT.AND P3, PT, R23.reuse, c[0x0][0x17c], !P0 ;  /* 0x00005f0017007a0c */ /* 0x040fe20004761270 */
[----:B------:R-:W-:Y:S01]  /*a9e0*/  IMAD R23, R23, c[0x0][0x198], RZ ;  /* 0x0000660017177a24 */ /* 0x000fe200078e02ff */
[----:B------:R2:W-:Y:S01]  /*a9f0*/  @P2 STG.E.U16 [R4.64], R43 ;  /* 0x0000002b04002986 */ /* 0x0005e2000c101506 */
[C---:B------:R-:W-:Y:S01]  /*aa00*/  ISETP.LT.AND P2, PT, R22.reuse, c[0x0][0x17c], !P0 ;  /* 0x00005f0016007a0c */ /* 0x040fe20004741270 */
[----:B------:R-:W-:Y:S01]  /*aa10*/  IMAD R22, R22, c[0x0][0x198], RZ ;  /* 0x0000660016167a24 */ /* 0x000fe200078e02ff */
[-C--:B0-----:R-:W-:Y:S01]  /*aa20*/  LEA R8, P6, R24, R56.reuse, 0x1 ;  /* 0x0000003818087211 */ /* 0x081fe200078c08ff */
[----:B------:R0:W-:Y:S01]  /*aa30*/  @P4 STG.E.U16 [R6.64], R47 ;  /* 0x0000002f06004986 */ /* 0x0001e2000c101506 */
[C---:B------:R-:W-:Y:S01]  /*aa40*/  ISETP.LT.AND P4, PT, R21.reuse, c[0x0][0x17c], !P0 ;  /* 0x00005f0015007a0c */ /* 0x040fe20004781270 */
[----:B------:R-:W-:Y:S01]  /*aa50*/  IMAD R21, R21, c[0x0][0x198], RZ ;  /* 0x0000660015157a24 */ /* 0x000fe200078e02ff */
[----:B-1----:R-:W-:-:S02]  /*aa60*/  LEA R2, P5, R23, R56, 0x1 ;  /* 0x0000003817027211 */ /* 0x002fc400078a08ff */
[-C--:B------:R-:W-:Y:S02]  /*aa70*/  LEA.HI.X.SX32 R9, R24, R58.reuse, 0x1, P6 ;  /* 0x0000003a18097211 */ /* 0x080fe400030f0eff */
[----:B------:R-:W-:Y:S02]  /*aa80*/  LEA.HI.X.SX32 R3, R23, R58, 0x1, P5 ;  /* 0x0000003a17037211 */ /* 0x000fe400028f0eff */
[CC--:B--2---:R-:W-:Y:S02]  /*aa90*/  LEA R4, P6, R22.reuse, R56.reuse, 0x1 ;  /* 0x0000003816047211 */ /* 0x0c4fe400078c08ff */
[C---:B0-----:R-:W-:Y:S01]  /*aaa0*/  LEA R6, P5, R21.reuse, R56, 0x1 ;  /* 0x0000003815067211 */ /* 0x041fe200078a08ff */
        /* <DEDUP_REMOVED lines=19> */
[----:B0-----:R-:W-:Y:S02]  /*abe0*/  LEA R6, P5, R17, R56, 0x1 ;  /* 0x0000003811067211 */ /* 0x001fe400078a08ff */
[----:B------:R-:W-:Y:S02]  /*abf0*/  PRMT R43, R43, 0x7632, R43 ;  /* 0x000076322b2b7816 */ /* 0x000fe4000000002b */
[----:B------:R-:W-:-:S02]  /*ac00*/  LEA.HI.X.SX32 R5, R18, R58, 0x1, P6 ;  /* 0x0000003a12057211 */ /* 0x000fc400030f0eff */
[----:B------:R-:W-:Y:S02]  /*ac10*/  PRMT R47, R47, 0x7632, R47 ;  /* 0x000076322f2f7816 */ /* 0x000fe4000000002f */
[----:B------:R-:W-:Y:S01]  /*ac20*/  LEA.HI.X.SX32 R7, R17, R58, 0x1, P5 ;  /* 0x0000003a11077211 */ /* 0x000fe200028f0eff */
[----:B------:R-:W-:Y:S04]  /*ac30*/  @P1 STG.E.U16 [R8.64], R53 ;  /* 0x0000003508001986 */ /* 0x000fe8000c101506 */
[----:B------:R-:W-:Y:S04]  /*ac40*/  @P3 STG.E.U16 [R2.64], R41 ;  /* 0x0000002902003986 */ /* 0x000fe8000c101506 */
[----:B------:R0:W-:Y:S04]  /*ac50*/  @P2 STG.E.U16 [R4.64], R43 ;  /* 0x0000002b04002986 */ /* 0x0001e8000c101506 */
[----:B------:R1:W-:Y:S01]  /*ac60*/  @P4 STG.E.U16 [R6.64], R47 ;  /* 0x0000002f06004986 */ /* 0x0003e2000c101506 */
[C---:B------:R-:W-:Y:S01]  /*ac70*/  ISETP.LT.AND P4, PT, R15.reuse, c[0x0][0x17c], !P0 ;  /* 0x00005f000f007a0c */ /* 0x040fe20004781270 */
[----:B------:R-:W-:Y:S01]  /*ac80*/  IMAD R15, R15, c[0x0][0x198], RZ ;  /* 0x000066000f0f7a24 */ /* 0x000fe200078e02ff */
[C---:B------:R-:W-:Y:S01]  /*ac90*/  ISETP.LT.AND P3, PT, R14.reuse, c[0x0][0x17c], !P0 ;  /* 0x00005f000e007a0c */ /* 0x040fe20004761270 */
[----:B------:R-:W-:-:S02]  /*aca0*/  IMAD R14, R14, c[0x0][0x198], RZ ;  /* 0x000066000e0e7a24 */ /* 0x000fc400078e02ff */
[----:B------:R-:W-:Y:S01]  /*acb0*/  IMAD R11, R13, c[0x0][0x198], RZ ;  /* 0x000066000d0b7a24 */ /* 0x000fe200078e02ff */
[CC--:B0-----:R-:W-:Y:S02]  /*acc0*/  LEA R4, P1, R15.reuse, R56.reuse, 0x1 ;  /* 0x000000380f047211 */ /* 0x0c1fe400078208ff */
[C---:B------:R-:W-:Y:S01]  /*acd0*/  ISETP.LT.AND P5, PT, R16.reuse, c[0x0][0x17c], !P0 ;  /* 0x00005f0010007a0c */ /* 0x040fe200047a1270 */
[----:B------:R-:W-:Y:S01]  /*ace0*/  IMAD R16, R16, c[0x0][0x198], RZ ;  /* 0x0000660010107a24 */ /* 0x000fe200078e02ff */
[----:B-1----:R-:W-:Y:S02]  /*acf0*/  LEA R6, P2, R14, R56, 0x1 ;  /* 0x000000380e067211 */ /* 0x002fe400078408ff */
[----:B------:R-:W-:Y:S02]  /*ad00*/  LEA.HI.X.SX32 R5, R15, R58, 0x1, P1 ;  /* 0x0000003a0f057211 */ /* 0x000fe400008f0eff */
[-C--:B------:R-:W-:Y:S01]  /*ad10*/  LEA R10, P1, R11, R56.reuse, 0x1 ;  /* 0x000000380b0a7211 */ /* 0x080fe200078208ff */
[----:B------:R-:W-:Y:S01]  /*ad20*/  IMAD R9, R12, c[0x0][0x198], RZ ;  /* 0x000066000c097a24 */ /* 0x000fe200078e02ff */
[----:B------:R-:W-:-:S02]  /*ad30*/  LEA R2, P6, R16, R56, 0x1 ;  /* 0x0000003810027211 */ /* 0x000fc400078c08ff */
[-C--:B------:R-:W-:Y:S02]  /*ad40*/  LEA.HI.X.SX32 R7, R14, R58.reuse, 0x1, P2 ;  /* 0x0000003a0e077211 */ /* 0x080fe400010f0eff */
[----:B------:R-:W-:Y:S02]  /*ad50*/  ISETP.LT.AND P2, PT, R12, c[0x0][0x17c], !P0 ;  /* 0x00005f000c007a0c */ /* 0x000fe40004741270 */
[-C--:B------:R-:W-:Y:S02]  /*ad60*/  LEA.HI.X.SX32 R11, R11, R58.reuse, 0x1, P1 ;  /* 0x0000003a0b0b7211 */ /* 0x080fe400008f0eff */
[----:B------:R-:W-:Y:S02]  /*ad70*/  ISETP.LT.AND P1, PT, R13, c[0x0][0x17c], !P0 ;  /* 0x00005f000d007a0c */ /* 0x000fe40004721270 */
[----:B------:R-:W-:Y:S02]  /*ad80*/  ISETP.LT.AND P0, PT, R0, c[0x0][0x17c], !P0 ;  /* 0x00005f0000007a0c */ /* 0x000fe40004701270 */
[----:B------:R-:W-:-:S02]  /*ad90*/  LEA.HI.X.SX32 R3, R16, R58, 0x1, P6 ;  /* 0x0000003a10037211 */ /* 0x000fc400030f0eff */
[----:B------:R-:W-:Y:S02]  /*ada0*/  LEA R8, P6, R9, R56, 0x1 ;  /* 0x0000003809087211 */ /* 0x000fe400078c08ff */
[----:B------:R-:W-:Y:S02]  /*adb0*/  PRMT R51, R51, 0x7632, R51 ;  /* 0x0000763233337816 */ /* 0x000fe40000000033 */
[----:B------:R-:W-:Y:S01]  /*adc0*/  PRMT R55, R55, 0x7632, R55 ;  /* 0x0000763237377816 */ /* 0x000fe20000000037 */
[----:B------:R-:W-:Y:S01]  /*add0*/  IMAD R17, R0, c[0x0][0x198], RZ ;  /* 0x0000660000117a24 */ /* 0x000fe200078e02ff */
[----:B------:R-:W-:Y:S02]  /*ade0*/  PRMT R45, R45, 0x7632, R45 ;  /* 0x000076322d2d7816 */ /* 0x000fe4000000002d */
[----:B------:R-:W-:Y:S02]  /*adf0*/  LEA.HI.X.SX32 R9, R9, R58, 0x1, P6 ;  /* 0x0000003a09097211 */ /* 0x000fe400030f0eff */
[----:B------:R-:W-:Y:S01]  /*ae00*/  PRMT R49, R49, 0x7632, R49 ;  /* 0x0000763231317816 */ /* 0x000fe20000000031 */
[----:B------:R0:W-:Y:S01]  /*ae10*/  @P5 STG.E.U16 [R2.64], R51 ;  /* 0x0000003302005986 */ /* 0x0001e2000c101506 */
[----:B------:R-:W-:-:S03]  /*ae20*/  PRMT R53, R53, 0x7632, R53 ;  /* 0x0000763235357816 */ /* 0x000fc60000000035 */
[----:B------:R0:W-:Y:S01]  /*ae30*/  @P4 STG.E.U16 [R4.64], R55 ;  /* 0x0000003704004986 */ /* 0x0001e2000c101506 */
[----:B------:R-:W-:-:S03]  /*ae40*/  LEA R12, P6, R17, R56, 0x1 ;  /* 0x00000038110c7211 */ /* 0x000fc600078c08ff */
[----:B------:R0:W-:Y:S04]  /*ae50*/  @P3 STG.E.U16 [R6.64], R45 ;  /* 0x0000002d06003986 */ /* 0x0001e8000c101506 */
[----:B------:R0:W-:Y:S01]  /*ae60*/  @P2 STG.E.U16 [R8.64], R49 ;  /* 0x0000003108002986 */ /* 0x0001e2000c101506 */
[----:B------:R-:W-:-:S03]  /*ae70*/  LEA.HI.X.SX32 R13, R17, R58, 0x1, P6 ;  /* 0x0000003a110d7211 */ /* 0x000fc600030f0eff */
[----:B------:R0:W-:Y:S01]  /*ae80*/  @P1 STG.E.U16 [R10.64], R53 ;  /* 0x000000350a001986 */ /* 0x0001e2000c101506 */
[----:B------:R-:W-:Y:S05]  /*ae90*/  @!P0 EXIT ;  /* 0x000000000000894d */ /* 0x000fea0003800000 */
[----:B0-----:R-:W-:-:S05]  /*aea0*/  PRMT R6, R41, 0x7632, R6 ;  /* 0x0000763229067816 */ /* 0x001fca0000000006 */
[----:B------:R-:W-:Y:S01]  /*aeb0*/  STG.E.U16 [R12.64], R6 ;  /* 0x000000060c007986 */ /* 0x000fe2000c101506 */
[----:B------:R-:W-:Y:S05]  /*aec0*/  EXIT ;  /* 0x000000000000794d */ /* 0x000fea0003800000 */
.L_x_3:
[----:B------:R-:W-:-:S00]  /*aed0*/  BRA `(.L_x_3) ;  /* 0xfffffff000007947 */ /* 0x000fc0000383ffff */
[----:B------:R-:W-:-:S00]  /*aee0*/  NOP ;  /* 0x0000000000007918 */ /* 0x000fc00000000000 */
        /* <DEDUP_REMOVED lines=9> */
.L_x_4:


//--------------------- .nv.shared.matmul_kernel  --------------------------
	.section	.nv.shared.matmul_kernel,"aw",@nobits
	.sectionflags	@""
	.align	16
